//
// Generated by NVIDIA NVVM Compiler
//
// Compiler Build ID: CL-36424714
// Cuda compilation tools, release 13.0, V13.0.88
// Based on NVVM 20.0.0
//

.version 9.0
.target sm_100
.address_size 64

	// .globl	my_kernel_kernel0
// _ZZ17my_kernel_kernel0E18PaddedInput_shared has been demoted
// _ZZ17my_kernel_kernel0E18placeholder_shared has been demoted

.visible .entry my_kernel_kernel0(
	.param .u64 .ptr .align 1 my_kernel_kernel0_param_0,
	.param .u64 .ptr .align 1 my_kernel_kernel0_param_1,
	.param .u64 .ptr .align 1 my_kernel_kernel0_param_2,
	.param .u64 .ptr .align 1 my_kernel_kernel0_param_3
)
{
	.local .align 16 .b8 	__local_depot0[2048];
	.reg .b64 	%SP;
	.reg .b64 	%SPL;
	.reg .pred 	%p<23>;
	.reg .b32 	%r<314>;
	.reg .b32 	%f<1050>;
	.reg .b64 	%rd<90>;
	// demoted variable
	.shared .align 4 .b8 _ZZ17my_kernel_kernel0E18PaddedInput_shared[16384];
	// demoted variable
	.shared .align 4 .b8 _ZZ17my_kernel_kernel0E18placeholder_shared[8192];
	mov.u64 	%SPL, __local_depot0;
	add.u64 	%rd1, %SPL, 0;
	mov.f32 	%f417, 0f00000000;
	st.local.v4.f32 	[%rd1], {%f417, %f417, %f417, %f417};
	st.local.v4.f32 	[%rd1+1024], {%f417, %f417, %f417, %f417};
	st.local.v4.f32 	[%rd1+16], {%f417, %f417, %f417, %f417};
	st.local.v4.f32 	[%rd1+1040], {%f417, %f417, %f417, %f417};
	st.local.v4.f32 	[%rd1+32], {%f417, %f417, %f417, %f417};
	st.local.v4.f32 	[%rd1+1056], {%f417, %f417, %f417, %f417};
	st.local.v4.f32 	[%rd1+48], {%f417, %f417, %f417, %f417};
	st.local.v4.f32 	[%rd1+1072], {%f417, %f417, %f417, %f417};
	st.local.v4.f32 	[%rd1+128], {%f417, %f417, %f417, %f417};
	st.local.v4.f32 	[%rd1+1152], {%f417, %f417, %f417, %f417};
	st.local.v4.f32 	[%rd1+144], {%f417, %f417, %f417, %f417};
	st.local.v4.f32 	[%rd1+1168], {%f417, %f417, %f417, %f417};
	st.local.v4.f32 	[%rd1+160], {%f417, %f417, %f417, %f417};
	st.local.v4.f32 	[%rd1+1184], {%f417, %f417, %f417, %f417};
	st.local.v4.f32 	[%rd1+176], {%f417, %f417, %f417, %f417};
	st.local.v4.f32 	[%rd1+1200], {%f417, %f417, %f417, %f417};
	st.local.v4.f32 	[%rd1+512], {%f417, %f417, %f417, %f417};
	st.local.v4.f32 	[%rd1+1536], {%f417, %f417, %f417, %f417};
	st.local.v4.f32 	[%rd1+528], {%f417, %f417, %f417, %f417};
	st.local.v4.f32 	[%rd1+1552], {%f417, %f417, %f417, %f417};
	st.local.v4.f32 	[%rd1+544], {%f417, %f417, %f417, %f417};
	st.local.v4.f32 	[%rd1+1568], {%f417, %f417, %f417, %f417};
	st.local.v4.f32 	[%rd1+560], {%f417, %f417, %f417, %f417};
	st.local.v4.f32 	[%rd1+1584], {%f417, %f417, %f417, %f417};
	st.local.v4.f32 	[%rd1+640], {%f417, %f417, %f417, %f417};
	st.local.v4.f32 	[%rd1+1664], {%f417, %f417, %f417, %f417};
	st.local.v4.f32 	[%rd1+656], {%f417, %f417, %f417, %f417};
	st.local.v4.f32 	[%rd1+1680], {%f417, %f417, %f417, %f417};
	st.local.v4.f32 	[%rd1+672], {%f417, %f417, %f417, %f417};
	st.local.v4.f32 	[%rd1+1696], {%f417, %f417, %f417, %f417};
	st.local.v4.f32 	[%rd1+688], {%f417, %f417, %f417, %f417};
	st.local.v4.f32 	[%rd1+1712], {%f417, %f417, %f417, %f417};
	st.local.v4.f32 	[%rd1+64], {%f417, %f417, %f417, %f417};
	st.local.v4.f32 	[%rd1+1088], {%f417, %f417, %f417, %f417};
	st.local.v4.f32 	[%rd1+80], {%f417, %f417, %f417, %f417};
	st.local.v4.f32 	[%rd1+1104], {%f417, %f417, %f417, %f417};
	st.local.v4.f32 	[%rd1+96], {%f417, %f417, %f417, %f417};
	st.local.v4.f32 	[%rd1+1120], {%f417, %f417, %f417, %f417};
	st.local.v4.f32 	[%rd1+112], {%f417, %f417, %f417, %f417};
	st.local.v4.f32 	[%rd1+1136], {%f417, %f417, %f417, %f417};
	st.local.v4.f32 	[%rd1+192], {%f417, %f417, %f417, %f417};
	st.local.v4.f32 	[%rd1+1216], {%f417, %f417, %f417, %f417};
	st.local.v4.f32 	[%rd1+208], {%f417, %f417, %f417, %f417};
	st.local.v4.f32 	[%rd1+1232], {%f417, %f417, %f417, %f417};
	st.local.v4.f32 	[%rd1+224], {%f417, %f417, %f417, %f417};
	st.local.v4.f32 	[%rd1+1248], {%f417, %f417, %f417, %f417};
	st.local.v4.f32 	[%rd1+240], {%f417, %f417, %f417, %f417};
	st.local.v4.f32 	[%rd1+1264], {%f417, %f417, %f417, %f417};
	st.local.v4.f32 	[%rd1+576], {%f417, %f417, %f417, %f417};
	st.local.v4.f32 	[%rd1+1600], {%f417, %f417, %f417, %f417};
	st.local.v4.f32 	[%rd1+592], {%f417, %f417, %f417, %f417};
	st.local.v4.f32 	[%rd1+1616], {%f417, %f417, %f417, %f417};
	st.local.v4.f32 	[%rd1+608], {%f417, %f417, %f417, %f417};
	st.local.v4.f32 	[%rd1+1632], {%f417, %f417, %f417, %f417};
	st.local.v4.f32 	[%rd1+624], {%f417, %f417, %f417, %f417};
	st.local.v4.f32 	[%rd1+1648], {%f417, %f417, %f417, %f417};
	st.local.v4.f32 	[%rd1+704], {%f417, %f417, %f417, %f417};
	st.local.v4.f32 	[%rd1+1728], {%f417, %f417, %f417, %f417};
	st.local.v4.f32 	[%rd1+720], {%f417, %f417, %f417, %f417};
	st.local.v4.f32 	[%rd1+1744], {%f417, %f417, %f417, %f417};
	st.local.v4.f32 	[%rd1+736], {%f417, %f417, %f417, %f417};
	st.local.v4.f32 	[%rd1+1760], {%f417, %f417, %f417, %f417};
	st.local.v4.f32 	[%rd1+752], {%f417, %f417, %f417, %f417};
	st.local.v4.f32 	[%rd1+1776], {%f417, %f417, %f417, %f417};
	st.local.v4.f32 	[%rd1+256], {%f417, %f417, %f417, %f417};
	st.local.v4.f32 	[%rd1+1280], {%f417, %f417, %f417, %f417};
	st.local.v4.f32 	[%rd1+272], {%f417, %f417, %f417, %f417};
	st.local.v4.f32 	[%rd1+1296], {%f417, %f417, %f417, %f417};
	st.local.v4.f32 	[%rd1+288], {%f417, %f417, %f417, %f417};
	st.local.v4.f32 	[%rd1+1312], {%f417, %f417, %f417, %f417};
	st.local.v4.f32 	[%rd1+304], {%f417, %f417, %f417, %f417};
	st.local.v4.f32 	[%rd1+1328], {%f417, %f417, %f417, %f417};
	st.local.v4.f32 	[%rd1+384], {%f417, %f417, %f417, %f417};
	st.local.v4.f32 	[%rd1+1408], {%f417, %f417, %f417, %f417};
	st.local.v4.f32 	[%rd1+400], {%f417, %f417, %f417, %f417};
	st.local.v4.f32 	[%rd1+1424], {%f417, %f417, %f417, %f417};
	st.local.v4.f32 	[%rd1+416], {%f417, %f417, %f417, %f417};
	st.local.v4.f32 	[%rd1+1440], {%f417, %f417, %f417, %f417};
	st.local.v4.f32 	[%rd1+432], {%f417, %f417, %f417, %f417};
	st.local.v4.f32 	[%rd1+1456], {%f417, %f417, %f417, %f417};
	st.local.v4.f32 	[%rd1+768], {%f417, %f417, %f417, %f417};
	st.local.v4.f32 	[%rd1+1792], {%f417, %f417, %f417, %f417};
	st.local.v4.f32 	[%rd1+784], {%f417, %f417, %f417, %f417};
	st.local.v4.f32 	[%rd1+1808], {%f417, %f417, %f417, %f417};
	st.local.v4.f32 	[%rd1+800], {%f417, %f417, %f417, %f417};
	st.local.v4.f32 	[%rd1+1824], {%f417, %f417, %f417, %f417};
	st.local.v4.f32 	[%rd1+816], {%f417, %f417, %f417, %f417};
	st.local.v4.f32 	[%rd1+1840], {%f417, %f417, %f417, %f417};
	st.local.v4.f32 	[%rd1+896], {%f417, %f417, %f417, %f417};
	st.local.v4.f32 	[%rd1+1920], {%f417, %f417, %f417, %f417};
	st.local.v4.f32 	[%rd1+912], {%f417, %f417, %f417, %f417};
	st.local.v4.f32 	[%rd1+1936], {%f417, %f417, %f417, %f417};
	st.local.v4.f32 	[%rd1+928], {%f417, %f417, %f417, %f417};
	st.local.v4.f32 	[%rd1+1952], {%f417, %f417, %f417, %f417};
	st.local.v4.f32 	[%rd1+944], {%f417, %f417, %f417, %f417};
	st.local.v4.f32 	[%rd1+1968], {%f417, %f417, %f417, %f417};
	st.local.v4.f32 	[%rd1+320], {%f417, %f417, %f417, %f417};
	st.local.v4.f32 	[%rd1+1344], {%f417, %f417, %f417, %f417};
	st.local.v4.f32 	[%rd1+336], {%f417, %f417, %f417, %f417};
	st.local.v4.f32 	[%rd1+1360], {%f417, %f417, %f417, %f417};
	st.local.v4.f32 	[%rd1+352], {%f417, %f417, %f417, %f417};
	st.local.v4.f32 	[%rd1+1376], {%f417, %f417, %f417, %f417};
	st.local.v4.f32 	[%rd1+368], {%f417, %f417, %f417, %f417};
	st.local.v4.f32 	[%rd1+1392], {%f417, %f417, %f417, %f417};
	st.local.v4.f32 	[%rd1+448], {%f417, %f417, %f417, %f417};
	st.local.v4.f32 	[%rd1+1472], {%f417, %f417, %f417, %f417};
	st.local.v4.f32 	[%rd1+464], {%f417, %f417, %f417, %f417};
	st.local.v4.f32 	[%rd1+1488], {%f417, %f417, %f417, %f417};
	st.local.v4.f32 	[%rd1+480], {%f417, %f417, %f417, %f417};
	st.local.v4.f32 	[%rd1+1504], {%f417, %f417, %f417, %f417};
	st.local.v4.f32 	[%rd1+496], {%f417, %f417, %f417, %f417};
	st.local.v4.f32 	[%rd1+1520], {%f417, %f417, %f417, %f417};
	st.local.v4.f32 	[%rd1+832], {%f417, %f417, %f417, %f417};
	st.local.v4.f32 	[%rd1+1856], {%f417, %f417, %f417, %f417};
	st.local.v4.f32 	[%rd1+848], {%f417, %f417, %f417, %f417};
	st.local.v4.f32 	[%rd1+1872], {%f417, %f417, %f417, %f417};
	st.local.v4.f32 	[%rd1+864], {%f417, %f417, %f417, %f417};
	st.local.v4.f32 	[%rd1+1888], {%f417, %f417, %f417, %f417};
	st.local.v4.f32 	[%rd1+880], {%f417, %f417, %f417, %f417};
	st.local.v4.f32 	[%rd1+1904], {%f417, %f417, %f417, %f417};
	st.local.v4.f32 	[%rd1+960], {%f417, %f417, %f417, %f417};
	st.local.v4.f32 	[%rd1+1984], {%f417, %f417, %f417, %f417};
	st.local.v4.f32 	[%rd1+976], {%f417, %f417, %f417, %f417};
	st.local.v4.f32 	[%rd1+2000], {%f417, %f417, %f417, %f417};
	st.local.v4.f32 	[%rd1+992], {%f417, %f417, %f417, %f417};
	st.local.v4.f32 	[%rd1+2016], {%f417, %f417, %f417, %f417};
	st.local.v4.f32 	[%rd1+1008], {%f417, %f417, %f417, %f417};
	st.local.v4.f32 	[%rd1+2032], {%f417, %f417, %f417, %f417};
	mov.b32 	%r307, 0;
	mov.u32 	%r21, %tid.x;
	shl.b32 	%r22, %r21, 1;
	and.b32  	%r23, %r22, 14;
	shr.u32 	%r24, %r21, 3;
	mul.lo.s32 	%r25, %r24, 736;
	or.b32  	%r26, %r23, %r25;
	shr.u32 	%r28, %r21, 9;
	and.b32  	%r30, %r22, 1024;
	add.s32 	%r31, %r22, %r30;
	shl.b32 	%r32, %r31, 2;
$L__BB0_1:
	ld.param.u64 	%rd87, [my_kernel_kernel0_param_1];
	ld.param.u64 	%rd86, [my_kernel_kernel0_param_0];
	bar.sync 	0;
	shl.b32 	%r20, %r307, 4;
	add.s32 	%r27, %r26, %r20;
	mad.lo.s32 	%r29, %r28, 47104, %r27;
	cvta.to.global.u64 	%rd9, %rd86;
	mul.wide.u32 	%rd10, %r29, 4;
	add.s64 	%rd11, %rd9, %rd10;
	ld.global.nc.v2.f32 	{%f418, %f419}, [%rd11];
	mov.u32 	%r33, _ZZ17my_kernel_kernel0E18PaddedInput_shared;
	add.s32 	%r34, %r33, %r32;
	st.shared.v2.f32 	[%r34], {%f418, %f419};
	add.s32 	%r35, %r22, 128;
	shr.u32 	%r36, %r35, 10;
	mad.lo.s32 	%r37, %r36, 47104, %r27;
	mul.wide.u32 	%rd12, %r37, 4;
	add.s64 	%rd13, %rd9, %rd12;
	ld.global.nc.v2.f32 	{%f420, %f421}, [%rd13+23552];
	and.b32  	%r38, %r35, 3072;
	add.s32 	%r39, %r22, %r38;
	shl.b32 	%r40, %r39, 2;
	add.s32 	%r41, %r33, %r40;
	st.shared.v2.f32 	[%r41+512], {%f420, %f421};
	add.s32 	%r42, %r22, 256;
	shr.u32 	%r43, %r42, 10;
	mad.lo.s32 	%r44, %r43, 47104, %r27;
	mul.wide.u32 	%rd14, %r44, 4;
	add.s64 	%rd15, %rd9, %rd14;
	ld.global.nc.v2.f32 	{%f422, %f423}, [%rd15+47104];
	and.b32  	%r45, %r42, 3072;
	add.s32 	%r46, %r22, %r45;
	shl.b32 	%r47, %r46, 2;
	add.s32 	%r48, %r33, %r47;
	st.shared.v2.f32 	[%r48+1024], {%f422, %f423};
	add.s32 	%r49, %r22, 384;
	shr.u32 	%r50, %r49, 10;
	mad.lo.s32 	%r51, %r50, 47104, %r27;
	mul.wide.u32 	%rd16, %r51, 4;
	add.s64 	%rd17, %rd9, %rd16;
	ld.global.nc.v2.f32 	{%f424, %f425}, [%rd17+70656];
	and.b32  	%r52, %r49, 3072;
	add.s32 	%r53, %r22, %r52;
	shl.b32 	%r54, %r53, 2;
	add.s32 	%r55, %r33, %r54;
	st.shared.v2.f32 	[%r55+1536], {%f424, %f425};
	add.s32 	%r56, %r22, 512;
	shr.u32 	%r57, %r56, 10;
	mad.lo.s32 	%r58, %r57, 47104, %r27;
	mul.wide.u32 	%rd18, %r58, 4;
	add.s64 	%rd19, %rd9, %rd18;
	ld.global.nc.v2.f32 	{%f426, %f427}, [%rd19+94208];
	and.b32  	%r59, %r56, 3072;
	add.s32 	%r60, %r22, %r59;
	shl.b32 	%r61, %r60, 2;
	add.s32 	%r62, %r33, %r61;
	st.shared.v2.f32 	[%r62+2048], {%f426, %f427};
	add.s32 	%r63, %r22, 640;
	shr.u32 	%r64, %r63, 10;
	mad.lo.s32 	%r65, %r64, 47104, %r27;
	mul.wide.u32 	%rd20, %r65, 4;
	add.s64 	%rd21, %rd9, %rd20;
	ld.global.nc.v2.f32 	{%f428, %f429}, [%rd21+117760];
	and.b32  	%r66, %r63, 3072;
	add.s32 	%r67, %r22, %r66;
	shl.b32 	%r68, %r67, 2;
	add.s32 	%r69, %r33, %r68;
	st.shared.v2.f32 	[%r69+2560], {%f428, %f429};
	add.s32 	%r70, %r22, 768;
	shr.u32 	%r71, %r70, 10;
	mad.lo.s32 	%r72, %r71, 47104, %r27;
	mul.wide.u32 	%rd22, %r72, 4;
	add.s64 	%rd23, %rd9, %rd22;
	ld.global.nc.v2.f32 	{%f430, %f431}, [%rd23+141312];
	and.b32  	%r73, %r70, 3072;
	add.s32 	%r74, %r22, %r73;
	shl.b32 	%r75, %r74, 2;
	add.s32 	%r76, %r33, %r75;
	st.shared.v2.f32 	[%r76+3072], {%f430, %f431};
	add.s32 	%r77, %r22, 896;
	shr.u32 	%r78, %r77, 10;
	mad.lo.s32 	%r79, %r78, 47104, %r27;
	mul.wide.u32 	%rd24, %r79, 4;
	add.s64 	%rd25, %rd9, %rd24;
	ld.global.nc.v2.f32 	{%f432, %f433}, [%rd25+164864];
	and.b32  	%r80, %r77, 3072;
	add.s32 	%r81, %r22, %r80;
	shl.b32 	%r82, %r81, 2;
	add.s32 	%r83, %r33, %r82;
	st.shared.v2.f32 	[%r83+3584], {%f432, %f433};
	add.s32 	%r84, %r22, 1024;
	shr.u32 	%r85, %r84, 10;
	mad.lo.s32 	%r86, %r85, 47104, %r27;
	mul.wide.u32 	%rd26, %r86, 4;
	add.s64 	%rd27, %rd9, %rd26;
	ld.global.nc.v2.f32 	{%f434, %f435}, [%rd27];
	and.b32  	%r87, %r84, 3072;
	add.s32 	%r88, %r22, %r87;
	shl.b32 	%r89, %r88, 2;
	add.s32 	%r90, %r33, %r89;
	st.shared.v2.f32 	[%r90], {%f434, %f435};
	add.s32 	%r91, %r22, 1152;
	shr.u32 	%r92, %r91, 10;
	mad.lo.s32 	%r93, %r92, 47104, %r27;
	mul.wide.u32 	%rd28, %r93, 4;
	add.s64 	%rd29, %rd9, %rd28;
	ld.global.nc.v2.f32 	{%f436, %f437}, [%rd29+23552];
	and.b32  	%r94, %r91, 3072;
	add.s32 	%r95, %r22, %r94;
	shl.b32 	%r96, %r95, 2;
	add.s32 	%r97, %r33, %r96;
	st.shared.v2.f32 	[%r97+512], {%f436, %f437};
	add.s32 	%r98, %r22, 1280;
	shr.u32 	%r99, %r98, 10;
	mad.lo.s32 	%r100, %r99, 47104, %r27;
	mul.wide.u32 	%rd30, %r100, 4;
	add.s64 	%rd31, %rd9, %rd30;
	ld.global.nc.v2.f32 	{%f438, %f439}, [%rd31+47104];
	and.b32  	%r101, %r98, 3072;
	add.s32 	%r102, %r22, %r101;
	shl.b32 	%r103, %r102, 2;
	add.s32 	%r104, %r33, %r103;
	st.shared.v2.f32 	[%r104+1024], {%f438, %f439};
	add.s32 	%r105, %r22, 1408;
	shr.u32 	%r106, %r105, 10;
	mad.lo.s32 	%r107, %r106, 47104, %r27;
	mul.wide.u32 	%rd32, %r107, 4;
	add.s64 	%rd33, %rd9, %rd32;
	ld.global.nc.v2.f32 	{%f440, %f441}, [%rd33+70656];
	and.b32  	%r108, %r105, 3072;
	add.s32 	%r109, %r22, %r108;
	shl.b32 	%r110, %r109, 2;
	add.s32 	%r111, %r33, %r110;
	st.shared.v2.f32 	[%r111+1536], {%f440, %f441};
	add.s32 	%r112, %r22, 1536;
	shr.u32 	%r113, %r112, 10;
	mad.lo.s32 	%r114, %r113, 47104, %r27;
	mul.wide.u32 	%rd34, %r114, 4;
	add.s64 	%rd35, %rd9, %rd34;
	ld.global.nc.v2.f32 	{%f442, %f443}, [%rd35+94208];
	and.b32  	%r115, %r112, 3072;
	add.s32 	%r116, %r22, %r115;
	shl.b32 	%r117, %r116, 2;
	add.s32 	%r118, %r33, %r117;
	st.shared.v2.f32 	[%r118+2048], {%f442, %f443};
	add.s32 	%r119, %r22, 1664;
	shr.u32 	%r120, %r119, 10;
	mad.lo.s32 	%r121, %r120, 47104, %r27;
	mul.wide.u32 	%rd36, %r121, 4;
	add.s64 	%rd37, %rd9, %rd36;
	ld.global.nc.v2.f32 	{%f444, %f445}, [%rd37+117760];
	and.b32  	%r122, %r119, 3072;
	add.s32 	%r123, %r22, %r122;
	shl.b32 	%r124, %r123, 2;
	add.s32 	%r125, %r33, %r124;
	st.shared.v2.f32 	[%r125+2560], {%f444, %f445};
	add.s32 	%r126, %r22, 1792;
	shr.u32 	%r127, %r126, 10;
	mad.lo.s32 	%r128, %r127, 47104, %r27;
	mul.wide.u32 	%rd38, %r128, 4;
	add.s64 	%rd39, %rd9, %rd38;
	ld.global.nc.v2.f32 	{%f446, %f447}, [%rd39+141312];
	and.b32  	%r129, %r126, 3072;
	add.s32 	%r130, %r22, %r129;
	shl.b32 	%r131, %r130, 2;
	add.s32 	%r132, %r33, %r131;
	st.shared.v2.f32 	[%r132+3072], {%f446, %f447};
	add.s32 	%r133, %r22, 1920;
	shr.u32 	%r134, %r133, 10;
	mad.lo.s32 	%r135, %r134, 47104, %r27;
	mul.wide.u32 	%rd40, %r135, 4;
	add.s64 	%rd41, %rd9, %rd40;
	ld.global.nc.v2.f32 	{%f448, %f449}, [%rd41+164864];
	and.b32  	%r136, %r133, 3072;
	add.s32 	%r137, %r22, %r136;
	shl.b32 	%r138, %r137, 2;
	add.s32 	%r139, %r33, %r138;
	st.shared.v2.f32 	[%r139+3584], {%f448, %f449};
	or.b32  	%r140, %r22, 2048;
	shr.u32 	%r141, %r140, 10;
	mad.lo.s32 	%r142, %r141, 47104, %r27;
	mul.wide.u32 	%rd42, %r142, 4;
	add.s64 	%rd43, %rd9, %rd42;
	ld.global.nc.v2.f32 	{%f450, %f451}, [%rd43];
	and.b32  	%r143, %r140, 3072;
	add.s32 	%r144, %r22, %r143;
	shl.b32 	%r145, %r144, 2;
	add.s32 	%r146, %r33, %r145;
	st.shared.v2.f32 	[%r146], {%f450, %f451};
	add.s32 	%r147, %r22, 2176;
	shr.u32 	%r148, %r147, 10;
	mad.lo.s32 	%r149, %r148, 47104, %r27;
	mul.wide.u32 	%rd44, %r149, 4;
	add.s64 	%rd45, %rd9, %rd44;
	ld.global.nc.v2.f32 	{%f452, %f453}, [%rd45+23552];
	and.b32  	%r150, %r147, 7168;
	add.s32 	%r151, %r22, %r150;
	shl.b32 	%r152, %r151, 2;
	add.s32 	%r153, %r33, %r152;
	st.shared.v2.f32 	[%r153+512], {%f452, %f453};
	add.s32 	%r154, %r22, 2304;
	shr.u32 	%r155, %r154, 10;
	mad.lo.s32 	%r156, %r155, 47104, %r27;
	mul.wide.u32 	%rd46, %r156, 4;
	add.s64 	%rd47, %rd9, %rd46;
	ld.global.nc.v2.f32 	{%f454, %f455}, [%rd47+47104];
	and.b32  	%r157, %r154, 7168;
	add.s32 	%r158, %r22, %r157;
	shl.b32 	%r159, %r158, 2;
	add.s32 	%r160, %r33, %r159;
	st.shared.v2.f32 	[%r160+1024], {%f454, %f455};
	add.s32 	%r161, %r22, 2432;
	shr.u32 	%r162, %r161, 10;
	mad.lo.s32 	%r163, %r162, 47104, %r27;
	mul.wide.u32 	%rd48, %r163, 4;
	add.s64 	%rd49, %rd9, %rd48;
	ld.global.nc.v2.f32 	{%f456, %f457}, [%rd49+70656];
	and.b32  	%r164, %r161, 7168;
	add.s32 	%r165, %r22, %r164;
	shl.b32 	%r166, %r165, 2;
	add.s32 	%r167, %r33, %r166;
	st.shared.v2.f32 	[%r167+1536], {%f456, %f457};
	add.s32 	%r168, %r22, 2560;
	shr.u32 	%r169, %r168, 10;
	mad.lo.s32 	%r170, %r169, 47104, %r27;
	mul.wide.u32 	%rd50, %r170, 4;
	add.s64 	%rd51, %rd9, %rd50;
	ld.global.nc.v2.f32 	{%f458, %f459}, [%rd51+94208];
	and.b32  	%r171, %r168, 7168;
	add.s32 	%r172, %r22, %r171;
	shl.b32 	%r173, %r172, 2;
	add.s32 	%r174, %r33, %r173;
	st.shared.v2.f32 	[%r174+2048], {%f458, %f459};
	add.s32 	%r175, %r22, 2688;
	shr.u32 	%r176, %r175, 10;
	mad.lo.s32 	%r177, %r176, 47104, %r27;
	mul.wide.u32 	%rd52, %r177, 4;
	add.s64 	%rd53, %rd9, %rd52;
	ld.global.nc.v2.f32 	{%f460, %f461}, [%rd53+117760];
	and.b32  	%r178, %r175, 7168;
	add.s32 	%r179, %r22, %r178;
	shl.b32 	%r180, %r179, 2;
	add.s32 	%r181, %r33, %r180;
	st.shared.v2.f32 	[%r181+2560], {%f460, %f461};
	add.s32 	%r182, %r22, 2816;
	shr.u32 	%r183, %r182, 10;
	mad.lo.s32 	%r184, %r183, 47104, %r27;
	mul.wide.u32 	%rd54, %r184, 4;
	add.s64 	%rd55, %rd9, %rd54;
	ld.global.nc.v2.f32 	{%f462, %f463}, [%rd55+141312];
	and.b32  	%r185, %r182, 7168;
	add.s32 	%r186, %r22, %r185;
	shl.b32 	%r187, %r186, 2;
	add.s32 	%r188, %r33, %r187;
	st.shared.v2.f32 	[%r188+3072], {%f462, %f463};
	add.s32 	%r189, %r22, 2944;
	shr.u32 	%r190, %r189, 10;
	mad.lo.s32 	%r191, %r190, 47104, %r27;
	mul.wide.u32 	%rd56, %r191, 4;
	add.s64 	%rd57, %rd9, %rd56;
	ld.global.nc.v2.f32 	{%f464, %f465}, [%rd57+164864];
	and.b32  	%r192, %r189, 7168;
	add.s32 	%r193, %r22, %r192;
	shl.b32 	%r194, %r193, 2;
	add.s32 	%r195, %r33, %r194;
	st.shared.v2.f32 	[%r195+3584], {%f464, %f465};
	add.s32 	%r196, %r22, 3072;
	shr.u32 	%r197, %r196, 10;
	mad.lo.s32 	%r198, %r197, 47104, %r27;
	mul.wide.u32 	%rd58, %r198, 4;
	add.s64 	%rd59, %rd9, %rd58;
	ld.global.nc.v2.f32 	{%f466, %f467}, [%rd59];
	and.b32  	%r199, %r196, 7168;
	add.s32 	%r200, %r22, %r199;
	shl.b32 	%r201, %r200, 2;
	add.s32 	%r202, %r33, %r201;
	st.shared.v2.f32 	[%r202], {%f466, %f467};
	add.s32 	%r203, %r22, 3200;
	shr.u32 	%r204, %r203, 10;
	mad.lo.s32 	%r205, %r204, 47104, %r27;
	mul.wide.u32 	%rd60, %r205, 4;
	add.s64 	%rd61, %rd9, %rd60;
	ld.global.nc.v2.f32 	{%f468, %f469}, [%rd61+23552];
	and.b32  	%r206, %r203, 7168;
	add.s32 	%r207, %r22, %r206;
	shl.b32 	%r208, %r207, 2;
	add.s32 	%r209, %r33, %r208;
	st.shared.v2.f32 	[%r209+512], {%f468, %f469};
	add.s32 	%r210, %r22, 3328;
	shr.u32 	%r211, %r210, 10;
	mad.lo.s32 	%r212, %r211, 47104, %r27;
	mul.wide.u32 	%rd62, %r212, 4;
	add.s64 	%rd63, %rd9, %rd62;
	ld.global.nc.v2.f32 	{%f470, %f471}, [%rd63+47104];
	and.b32  	%r213, %r210, 7168;
	add.s32 	%r214, %r22, %r213;
	shl.b32 	%r215, %r214, 2;
	add.s32 	%r216, %r33, %r215;
	st.shared.v2.f32 	[%r216+1024], {%f470, %f471};
	add.s32 	%r217, %r22, 3456;
	shr.u32 	%r218, %r217, 10;
	mad.lo.s32 	%r219, %r218, 47104, %r27;
	mul.wide.u32 	%rd64, %r219, 4;
	add.s64 	%rd65, %rd9, %rd64;
	ld.global.nc.v2.f32 	{%f472, %f473}, [%rd65+70656];
	and.b32  	%r220, %r217, 7168;
	add.s32 	%r221, %r22, %r220;
	shl.b32 	%r222, %r221, 2;
	add.s32 	%r223, %r33, %r222;
	st.shared.v2.f32 	[%r223+1536], {%f472, %f473};
	add.s32 	%r224, %r22, 3584;
	shr.u32 	%r225, %r224, 10;
	mad.lo.s32 	%r226, %r225, 47104, %r27;
	mul.wide.u32 	%rd66, %r226, 4;
	add.s64 	%rd67, %rd9, %rd66;
	ld.global.nc.v2.f32 	{%f474, %f475}, [%rd67+94208];
	and.b32  	%r227, %r224, 7168;
	add.s32 	%r228, %r22, %r227;
	shl.b32 	%r229, %r228, 2;
	add.s32 	%r230, %r33, %r229;
	st.shared.v2.f32 	[%r230+2048], {%f474, %f475};
	add.s32 	%r231, %r22, 3712;
	shr.u32 	%r232, %r231, 10;
	mad.lo.s32 	%r233, %r232, 47104, %r27;
	mul.wide.u32 	%rd68, %r233, 4;
	add.s64 	%rd69, %rd9, %rd68;
	ld.global.nc.v2.f32 	{%f476, %f477}, [%rd69+117760];
	and.b32  	%r234, %r231, 7168;
	add.s32 	%r235, %r22, %r234;
	shl.b32 	%r236, %r235, 2;
	add.s32 	%r237, %r33, %r236;
	st.shared.v2.f32 	[%r237+2560], {%f476, %f477};
	add.s32 	%r238, %r22, 3840;
	shr.u32 	%r239, %r238, 10;
	mad.lo.s32 	%r240, %r239, 47104, %r27;
	mul.wide.u32 	%rd70, %r240, 4;
	add.s64 	%rd71, %rd9, %rd70;
	ld.global.nc.v2.f32 	{%f478, %f479}, [%rd71+141312];
	and.b32  	%r241, %r238, 7168;
	add.s32 	%r242, %r22, %r241;
	shl.b32 	%r243, %r242, 2;
	add.s32 	%r244, %r33, %r243;
	st.shared.v2.f32 	[%r244+3072], {%f478, %f479};
	add.s32 	%r245, %r22, 3968;
	shr.u32 	%r246, %r245, 10;
	mad.lo.s32 	%r247, %r246, 47104, %r27;
	mul.wide.u32 	%rd72, %r247, 4;
	add.s64 	%rd73, %rd9, %rd72;
	ld.global.nc.v2.f32 	{%f480, %f481}, [%rd73+164864];
	and.b32  	%r248, %r245, 7168;
	add.s32 	%r249, %r22, %r248;
	shl.b32 	%r250, %r249, 2;
	add.s32 	%r251, %r33, %r250;
	st.shared.v2.f32 	[%r251+3584], {%f480, %f481};
	shl.b32 	%r252, %r307, 11;
	or.b32  	%r253, %r252, %r21;
	cvta.to.global.u64 	%rd74, %rd87;
	mul.wide.u32 	%rd75, %r253, 4;
	add.s64 	%rd76, %rd74, %rd75;
	ld.global.nc.f32 	%f482, [%rd76];
	shl.b32 	%r254, %r21, 2;
	mov.u32 	%r255, _ZZ17my_kernel_kernel0E18placeholder_shared;
	add.s32 	%r256, %r255, %r254;
	st.shared.f32 	[%r256], %f482;
	ld.global.nc.f32 	%f483, [%rd76+256];
	st.shared.f32 	[%r256+256], %f483;
	ld.global.nc.f32 	%f484, [%rd76+512];
	st.shared.f32 	[%r256+512], %f484;
	ld.global.nc.f32 	%f485, [%rd76+768];
	st.shared.f32 	[%r256+768], %f485;
	ld.global.nc.f32 	%f486, [%rd76+1024];
	st.shared.f32 	[%r256+1024], %f486;
	ld.global.nc.f32 	%f487, [%rd76+1280];
	st.shared.f32 	[%r256+1280], %f487;
	ld.global.nc.f32 	%f488, [%rd76+1536];
	st.shared.f32 	[%r256+1536], %f488;
	ld.global.nc.f32 	%f489, [%rd76+1792];
	st.shared.f32 	[%r256+1792], %f489;
	ld.global.nc.f32 	%f490, [%rd76+2048];
	st.shared.f32 	[%r256+2048], %f490;
	ld.global.nc.f32 	%f491, [%rd76+2304];
	st.shared.f32 	[%r256+2304], %f491;
	ld.global.nc.f32 	%f492, [%rd76+2560];
	st.shared.f32 	[%r256+2560], %f492;
	ld.global.nc.f32 	%f493, [%rd76+2816];
	st.shared.f32 	[%r256+2816], %f493;
	ld.global.nc.f32 	%f494, [%rd76+3072];
	st.shared.f32 	[%r256+3072], %f494;
	ld.global.nc.f32 	%f495, [%rd76+3328];
	st.shared.f32 	[%r256+3328], %f495;
	ld.global.nc.f32 	%f496, [%rd76+3584];
	st.shared.f32 	[%r256+3584], %f496;
	ld.global.nc.f32 	%f497, [%rd76+3840];
	st.shared.f32 	[%r256+3840], %f497;
	ld.global.nc.f32 	%f498, [%rd76+4096];
	st.shared.f32 	[%r256+4096], %f498;
	ld.global.nc.f32 	%f499, [%rd76+4352];
	st.shared.f32 	[%r256+4352], %f499;
	ld.global.nc.f32 	%f500, [%rd76+4608];
	st.shared.f32 	[%r256+4608], %f500;
	ld.global.nc.f32 	%f501, [%rd76+4864];
	st.shared.f32 	[%r256+4864], %f501;
	ld.global.nc.f32 	%f502, [%rd76+5120];
	st.shared.f32 	[%r256+5120], %f502;
	ld.global.nc.f32 	%f503, [%rd76+5376];
	st.shared.f32 	[%r256+5376], %f503;
	ld.global.nc.f32 	%f504, [%rd76+5632];
	st.shared.f32 	[%r256+5632], %f504;
	ld.global.nc.f32 	%f505, [%rd76+5888];
	st.shared.f32 	[%r256+5888], %f505;
	ld.global.nc.f32 	%f506, [%rd76+6144];
	st.shared.f32 	[%r256+6144], %f506;
	ld.global.nc.f32 	%f507, [%rd76+6400];
	st.shared.f32 	[%r256+6400], %f507;
	ld.global.nc.f32 	%f508, [%rd76+6656];
	st.shared.f32 	[%r256+6656], %f508;
	ld.global.nc.f32 	%f509, [%rd76+6912];
	st.shared.f32 	[%r256+6912], %f509;
	ld.global.nc.f32 	%f510, [%rd76+7168];
	st.shared.f32 	[%r256+7168], %f510;
	ld.global.nc.f32 	%f511, [%rd76+7424];
	st.shared.f32 	[%r256+7424], %f511;
	ld.global.nc.f32 	%f512, [%rd76+7680];
	st.shared.f32 	[%r256+7680], %f512;
	ld.global.nc.f32 	%f513, [%rd76+7936];
	st.shared.f32 	[%r256+7936], %f513;
	bar.sync 	0;
	mov.b32 	%r308, 0;
	mov.pred 	%p18, -1;
$L__BB0_2:
	mov.pred 	%p1, %p18;
	shl.b32 	%r258, %r308, 3;
	mov.u32 	%r259, %tid.x;
	shl.b32 	%r260, %r259, 5;
	and.b32  	%r261, %r260, 768;
	shl.b32 	%r262, %r259, 6;
	and.b32  	%r263, %r262, 63488;
	or.b32  	%r264, %r261, %r263;
	shl.b32 	%r265, %r259, 3;
	and.b32  	%r266, %r265, 32;
	or.b32  	%r267, %r264, %r266;
	add.s32 	%r3, %r267, %r258;
	shl.b32 	%r268, %r308, 10;
	and.b32  	%r269, %r260, 96;
	or.b32  	%r4, %r268, %r269;
	mov.b32 	%r309, 0;
	mov.pred 	%p19, -1;
$L__BB0_3:
	mov.pred 	%p2, %p19;
	shl.b32 	%r6, %r309, 6;
	shl.b32 	%r271, %r309, 7;
	add.s32 	%r7, %r3, %r271;
	mov.b32 	%r310, 0;
	mov.pred 	%p20, -1;
$L__BB0_4:
	mov.pred 	%p3, %p20;
	add.s32 	%r273, %r310, %r6;
	add.s32 	%r9, %r4, %r310;
	mul.wide.u32 	%rd77, %r273, 4;
	add.s64 	%rd2, %rd1, %rd77;
	ld.local.f32 	%f1049, [%rd2];
	ld.local.f32 	%f1048, [%rd2+640];
	ld.local.f32 	%f1047, [%rd2+1024];
	ld.local.f32 	%f1046, [%rd2+4];
	ld.local.f32 	%f1045, [%rd2+1028];
	ld.local.f32 	%f1044, [%rd2+8];
	ld.local.f32 	%f1043, [%rd2+1032];
	ld.local.f32 	%f1042, [%rd2+12];
	ld.local.f32 	%f1041, [%rd2+1036];
	ld.local.f32 	%f1040, [%rd2+16];
	ld.local.f32 	%f1039, [%rd2+1040];
	ld.local.f32 	%f1038, [%rd2+20];
	ld.local.f32 	%f1037, [%rd2+1044];
	ld.local.f32 	%f1036, [%rd2+24];
	ld.local.f32 	%f1035, [%rd2+1048];
	ld.local.f32 	%f1034, [%rd2+28];
	ld.local.f32 	%f1033, [%rd2+1052];
	ld.local.f32 	%f1032, [%rd2+32];
	ld.local.f32 	%f1031, [%rd2+1056];
	ld.local.f32 	%f1030, [%rd2+36];
	ld.local.f32 	%f1029, [%rd2+1060];
	ld.local.f32 	%f1028, [%rd2+40];
	ld.local.f32 	%f1027, [%rd2+1064];
	ld.local.f32 	%f1026, [%rd2+44];
	ld.local.f32 	%f1025, [%rd2+1068];
	ld.local.f32 	%f1024, [%rd2+48];
	ld.local.f32 	%f1023, [%rd2+1072];
	ld.local.f32 	%f1022, [%rd2+52];
	ld.local.f32 	%f1021, [%rd2+1076];
	ld.local.f32 	%f1020, [%rd2+56];
	ld.local.f32 	%f1019, [%rd2+1080];
	ld.local.f32 	%f1018, [%rd2+60];
	ld.local.f32 	%f1017, [%rd2+1084];
	ld.local.f32 	%f1016, [%rd2+128];
	ld.local.f32 	%f1015, [%rd2+1152];
	ld.local.f32 	%f1014, [%rd2+132];
	ld.local.f32 	%f1013, [%rd2+1156];
	ld.local.f32 	%f1012, [%rd2+136];
	ld.local.f32 	%f1011, [%rd2+1160];
	ld.local.f32 	%f1010, [%rd2+140];
	ld.local.f32 	%f1009, [%rd2+1164];
	ld.local.f32 	%f1008, [%rd2+144];
	ld.local.f32 	%f1007, [%rd2+1168];
	ld.local.f32 	%f1006, [%rd2+148];
	ld.local.f32 	%f1005, [%rd2+1172];
	ld.local.f32 	%f1004, [%rd2+152];
	ld.local.f32 	%f1003, [%rd2+1176];
	ld.local.f32 	%f1002, [%rd2+156];
	ld.local.f32 	%f1001, [%rd2+1180];
	ld.local.f32 	%f1000, [%rd2+160];
	ld.local.f32 	%f999, [%rd2+1184];
	ld.local.f32 	%f998, [%rd2+164];
	ld.local.f32 	%f997, [%rd2+1188];
	ld.local.f32 	%f996, [%rd2+168];
	ld.local.f32 	%f995, [%rd2+1192];
	ld.local.f32 	%f994, [%rd2+172];
	ld.local.f32 	%f993, [%rd2+1196];
	ld.local.f32 	%f992, [%rd2+176];
	ld.local.f32 	%f991, [%rd2+1200];
	ld.local.f32 	%f990, [%rd2+180];
	ld.local.f32 	%f989, [%rd2+1204];
	ld.local.f32 	%f988, [%rd2+184];
	ld.local.f32 	%f987, [%rd2+1208];
	ld.local.f32 	%f986, [%rd2+188];
	ld.local.f32 	%f985, [%rd2+1212];
	ld.local.f32 	%f984, [%rd2+512];
	ld.local.f32 	%f983, [%rd2+1536];
	ld.local.f32 	%f982, [%rd2+516];
	ld.local.f32 	%f981, [%rd2+1540];
	ld.local.f32 	%f980, [%rd2+520];
	ld.local.f32 	%f979, [%rd2+1544];
	ld.local.f32 	%f978, [%rd2+524];
	ld.local.f32 	%f977, [%rd2+1548];
	ld.local.f32 	%f976, [%rd2+528];
	ld.local.f32 	%f975, [%rd2+1552];
	ld.local.f32 	%f974, [%rd2+532];
	ld.local.f32 	%f973, [%rd2+1556];
	ld.local.f32 	%f972, [%rd2+536];
	ld.local.f32 	%f971, [%rd2+1560];
	ld.local.f32 	%f970, [%rd2+540];
	ld.local.f32 	%f969, [%rd2+1564];
	ld.local.f32 	%f968, [%rd2+544];
	ld.local.f32 	%f967, [%rd2+1568];
	ld.local.f32 	%f966, [%rd2+548];
	ld.local.f32 	%f965, [%rd2+1572];
	ld.local.f32 	%f964, [%rd2+552];
	ld.local.f32 	%f963, [%rd2+1576];
	ld.local.f32 	%f962, [%rd2+556];
	ld.local.f32 	%f961, [%rd2+1580];
	ld.local.f32 	%f960, [%rd2+560];
	ld.local.f32 	%f959, [%rd2+1584];
	ld.local.f32 	%f958, [%rd2+564];
	ld.local.f32 	%f957, [%rd2+1588];
	ld.local.f32 	%f956, [%rd2+568];
	ld.local.f32 	%f955, [%rd2+1592];
	ld.local.f32 	%f954, [%rd2+572];
	ld.local.f32 	%f953, [%rd2+1596];
	ld.local.f32 	%f952, [%rd2+1664];
	ld.local.f32 	%f951, [%rd2+644];
	ld.local.f32 	%f950, [%rd2+1668];
	ld.local.f32 	%f949, [%rd2+648];
	ld.local.f32 	%f948, [%rd2+1672];
	ld.local.f32 	%f947, [%rd2+652];
	ld.local.f32 	%f946, [%rd2+1676];
	ld.local.f32 	%f945, [%rd2+656];
	ld.local.f32 	%f944, [%rd2+1680];
	ld.local.f32 	%f943, [%rd2+660];
	ld.local.f32 	%f942, [%rd2+1684];
	ld.local.f32 	%f941, [%rd2+664];
	ld.local.f32 	%f940, [%rd2+1688];
	ld.local.f32 	%f939, [%rd2+668];
	ld.local.f32 	%f938, [%rd2+1692];
	ld.local.f32 	%f937, [%rd2+672];
	ld.local.f32 	%f936, [%rd2+1696];
	ld.local.f32 	%f935, [%rd2+676];
	ld.local.f32 	%f934, [%rd2+1700];
	ld.local.f32 	%f933, [%rd2+680];
	ld.local.f32 	%f932, [%rd2+1704];
	ld.local.f32 	%f931, [%rd2+684];
	ld.local.f32 	%f930, [%rd2+1708];
	ld.local.f32 	%f929, [%rd2+688];
	ld.local.f32 	%f928, [%rd2+1712];
	ld.local.f32 	%f927, [%rd2+692];
	ld.local.f32 	%f926, [%rd2+1716];
	ld.local.f32 	%f925, [%rd2+696];
	ld.local.f32 	%f924, [%rd2+1720];
	ld.local.f32 	%f923, [%rd2+700];
	ld.local.f32 	%f922, [%rd2+1724];
	mov.b32 	%r311, 0;
$L__BB0_5:
	add.s32 	%r274, %r7, %r311;
	shl.b32 	%r275, %r311, 7;
	add.s32 	%r276, %r9, %r275;
	shl.b32 	%r277, %r274, 2;
	mov.u32 	%r278, _ZZ17my_kernel_kernel0E18PaddedInput_shared;
	add.s32 	%r279, %r278, %r277;
	ld.shared.f32 	%f514, [%r279+256];
	ld.shared.f32 	%f515, [%r279];
	shl.b32 	%r280, %r276, 2;
	mov.u32 	%r281, _ZZ17my_kernel_kernel0E18placeholder_shared;
	add.s32 	%r282, %r281, %r280;
	ld.shared.f32 	%f516, [%r282];
	fma.rn.f32 	%f1049, %f515, %f516, %f1049;
	st.local.f32 	[%rd2], %f1049;
	fma.rn.f32 	%f1047, %f514, %f516, %f1047;
	st.local.f32 	[%rd2+1024], %f1047;
	ld.shared.f32 	%f517, [%r282+4];
	fma.rn.f32 	%f1046, %f515, %f517, %f1046;
	st.local.f32 	[%rd2+4], %f1046;
	fma.rn.f32 	%f1045, %f514, %f517, %f1045;
	st.local.f32 	[%rd2+1028], %f1045;
	ld.shared.f32 	%f518, [%r282+8];
	fma.rn.f32 	%f1044, %f515, %f518, %f1044;
	st.local.f32 	[%rd2+8], %f1044;
	fma.rn.f32 	%f1043, %f514, %f518, %f1043;
	st.local.f32 	[%rd2+1032], %f1043;
	ld.shared.f32 	%f519, [%r282+12];
	fma.rn.f32 	%f1042, %f515, %f519, %f1042;
	st.local.f32 	[%rd2+12], %f1042;
	fma.rn.f32 	%f1041, %f514, %f519, %f1041;
	st.local.f32 	[%rd2+1036], %f1041;
	ld.shared.f32 	%f520, [%r282+16];
	fma.rn.f32 	%f1040, %f515, %f520, %f1040;
	st.local.f32 	[%rd2+16], %f1040;
	fma.rn.f32 	%f1039, %f514, %f520, %f1039;
	st.local.f32 	[%rd2+1040], %f1039;
	ld.shared.f32 	%f521, [%r282+20];
	fma.rn.f32 	%f1038, %f515, %f521, %f1038;
	st.local.f32 	[%rd2+20], %f1038;
	fma.rn.f32 	%f1037, %f514, %f521, %f1037;
	st.local.f32 	[%rd2+1044], %f1037;
	ld.shared.f32 	%f522, [%r282+24];
	fma.rn.f32 	%f1036, %f515, %f522, %f1036;
	st.local.f32 	[%rd2+24], %f1036;
	fma.rn.f32 	%f1035, %f514, %f522, %f1035;
	st.local.f32 	[%rd2+1048], %f1035;
	ld.shared.f32 	%f523, [%r282+28];
	fma.rn.f32 	%f1034, %f515, %f523, %f1034;
	st.local.f32 	[%rd2+28], %f1034;
	fma.rn.f32 	%f1033, %f514, %f523, %f1033;
	st.local.f32 	[%rd2+1052], %f1033;
	ld.shared.f32 	%f524, [%r282+32];
	fma.rn.f32 	%f1032, %f515, %f524, %f1032;
	st.local.f32 	[%rd2+32], %f1032;
	fma.rn.f32 	%f1031, %f514, %f524, %f1031;
	st.local.f32 	[%rd2+1056], %f1031;
	ld.shared.f32 	%f525, [%r282+36];
	fma.rn.f32 	%f1030, %f515, %f525, %f1030;
	st.local.f32 	[%rd2+36], %f1030;
	fma.rn.f32 	%f1029, %f514, %f525, %f1029;
	st.local.f32 	[%rd2+1060], %f1029;
	ld.shared.f32 	%f526, [%r282+40];
	fma.rn.f32 	%f1028, %f515, %f526, %f1028;
	st.local.f32 	[%rd2+40], %f1028;
	fma.rn.f32 	%f1027, %f514, %f526, %f1027;
	st.local.f32 	[%rd2+1064], %f1027;
	ld.shared.f32 	%f527, [%r282+44];
	fma.rn.f32 	%f1026, %f515, %f527, %f1026;
	st.local.f32 	[%rd2+44], %f1026;
	fma.rn.f32 	%f1025, %f514, %f527, %f1025;
	st.local.f32 	[%rd2+1068], %f1025;
	ld.shared.f32 	%f528, [%r282+48];
	fma.rn.f32 	%f1024, %f515, %f528, %f1024;
	st.local.f32 	[%rd2+48], %f1024;
	fma.rn.f32 	%f1023, %f514, %f528, %f1023;
	st.local.f32 	[%rd2+1072], %f1023;
	ld.shared.f32 	%f529, [%r282+52];
	fma.rn.f32 	%f1022, %f515, %f529, %f1022;
	st.local.f32 	[%rd2+52], %f1022;
	fma.rn.f32 	%f1021, %f514, %f529, %f1021;
	st.local.f32 	[%rd2+1076], %f1021;
	ld.shared.f32 	%f530, [%r282+56];
	fma.rn.f32 	%f1020, %f515, %f530, %f1020;
	st.local.f32 	[%rd2+56], %f1020;
	fma.rn.f32 	%f1019, %f514, %f530, %f1019;
	st.local.f32 	[%rd2+1080], %f1019;
	ld.shared.f32 	%f531, [%r282+60];
	fma.rn.f32 	%f1018, %f515, %f531, %f1018;
	st.local.f32 	[%rd2+60], %f1018;
	fma.rn.f32 	%f1017, %f514, %f531, %f1017;
	st.local.f32 	[%rd2+1084], %f1017;
	ld.shared.f32 	%f532, [%r279+320];
	ld.shared.f32 	%f533, [%r279+64];
	fma.rn.f32 	%f1016, %f533, %f516, %f1016;
	st.local.f32 	[%rd2+128], %f1016;
	fma.rn.f32 	%f1015, %f532, %f516, %f1015;
	st.local.f32 	[%rd2+1152], %f1015;
	fma.rn.f32 	%f1014, %f533, %f517, %f1014;
	st.local.f32 	[%rd2+132], %f1014;
	fma.rn.f32 	%f1013, %f532, %f517, %f1013;
	st.local.f32 	[%rd2+1156], %f1013;
	fma.rn.f32 	%f1012, %f533, %f518, %f1012;
	st.local.f32 	[%rd2+136], %f1012;
	fma.rn.f32 	%f1011, %f532, %f518, %f1011;
	st.local.f32 	[%rd2+1160], %f1011;
	fma.rn.f32 	%f1010, %f533, %f519, %f1010;
	st.local.f32 	[%rd2+140], %f1010;
	fma.rn.f32 	%f1009, %f532, %f519, %f1009;
	st.local.f32 	[%rd2+1164], %f1009;
	fma.rn.f32 	%f1008, %f533, %f520, %f1008;
	st.local.f32 	[%rd2+144], %f1008;
	fma.rn.f32 	%f1007, %f532, %f520, %f1007;
	st.local.f32 	[%rd2+1168], %f1007;
	fma.rn.f32 	%f1006, %f533, %f521, %f1006;
	st.local.f32 	[%rd2+148], %f1006;
	fma.rn.f32 	%f1005, %f532, %f521, %f1005;
	st.local.f32 	[%rd2+1172], %f1005;
	fma.rn.f32 	%f1004, %f533, %f522, %f1004;
	st.local.f32 	[%rd2+152], %f1004;
	fma.rn.f32 	%f1003, %f532, %f522, %f1003;
	st.local.f32 	[%rd2+1176], %f1003;
	fma.rn.f32 	%f1002, %f533, %f523, %f1002;
	st.local.f32 	[%rd2+156], %f1002;
	fma.rn.f32 	%f1001, %f532, %f523, %f1001;
	st.local.f32 	[%rd2+1180], %f1001;
	fma.rn.f32 	%f1000, %f533, %f524, %f1000;
	st.local.f32 	[%rd2+160], %f1000;
	fma.rn.f32 	%f999, %f532, %f524, %f999;
	st.local.f32 	[%rd2+1184], %f999;
	fma.rn.f32 	%f998, %f533, %f525, %f998;
	st.local.f32 	[%rd2+164], %f998;
	fma.rn.f32 	%f997, %f532, %f525, %f997;
	st.local.f32 	[%rd2+1188], %f997;
	fma.rn.f32 	%f996, %f533, %f526, %f996;
	st.local.f32 	[%rd2+168], %f996;
	fma.rn.f32 	%f995, %f532, %f526, %f995;
	st.local.f32 	[%rd2+1192], %f995;
	fma.rn.f32 	%f994, %f533, %f527, %f994;
	st.local.f32 	[%rd2+172], %f994;
	fma.rn.f32 	%f993, %f532, %f527, %f993;
	st.local.f32 	[%rd2+1196], %f993;
	fma.rn.f32 	%f992, %f533, %f528, %f992;
	st.local.f32 	[%rd2+176], %f992;
	fma.rn.f32 	%f991, %f532, %f528, %f991;
	st.local.f32 	[%rd2+1200], %f991;
	fma.rn.f32 	%f990, %f533, %f529, %f990;
	st.local.f32 	[%rd2+180], %f990;
	fma.rn.f32 	%f989, %f532, %f529, %f989;
	st.local.f32 	[%rd2+1204], %f989;
	fma.rn.f32 	%f988, %f533, %f530, %f988;
	st.local.f32 	[%rd2+184], %f988;
	fma.rn.f32 	%f987, %f532, %f530, %f987;
	st.local.f32 	[%rd2+1208], %f987;
	fma.rn.f32 	%f986, %f533, %f531, %f986;
	st.local.f32 	[%rd2+188], %f986;
	fma.rn.f32 	%f985, %f532, %f531, %f985;
	st.local.f32 	[%rd2+1212], %f985;
	ld.shared.f32 	%f534, [%r279+4352];
	ld.shared.f32 	%f535, [%r279+4096];
	fma.rn.f32 	%f984, %f535, %f516, %f984;
	st.local.f32 	[%rd2+512], %f984;
	fma.rn.f32 	%f983, %f534, %f516, %f983;
	st.local.f32 	[%rd2+1536], %f983;
	fma.rn.f32 	%f982, %f535, %f517, %f982;
	st.local.f32 	[%rd2+516], %f982;
	fma.rn.f32 	%f981, %f534, %f517, %f981;
	st.local.f32 	[%rd2+1540], %f981;
	fma.rn.f32 	%f980, %f535, %f518, %f980;
	st.local.f32 	[%rd2+520], %f980;
	fma.rn.f32 	%f979, %f534, %f518, %f979;
	st.local.f32 	[%rd2+1544], %f979;
	fma.rn.f32 	%f978, %f535, %f519, %f978;
	st.local.f32 	[%rd2+524], %f978;
	fma.rn.f32 	%f977, %f534, %f519, %f977;
	st.local.f32 	[%rd2+1548], %f977;
	fma.rn.f32 	%f976, %f535, %f520, %f976;
	st.local.f32 	[%rd2+528], %f976;
	fma.rn.f32 	%f975, %f534, %f520, %f975;
	st.local.f32 	[%rd2+1552], %f975;
	fma.rn.f32 	%f974, %f535, %f521, %f974;
	st.local.f32 	[%rd2+532], %f974;
	fma.rn.f32 	%f973, %f534, %f521, %f973;
	st.local.f32 	[%rd2+1556], %f973;
	fma.rn.f32 	%f972, %f535, %f522, %f972;
	st.local.f32 	[%rd2+536], %f972;
	fma.rn.f32 	%f971, %f534, %f522, %f971;
	st.local.f32 	[%rd2+1560], %f971;
	fma.rn.f32 	%f970, %f535, %f523, %f970;
	st.local.f32 	[%rd2+540], %f970;
	fma.rn.f32 	%f969, %f534, %f523, %f969;
	st.local.f32 	[%rd2+1564], %f969;
	fma.rn.f32 	%f968, %f535, %f524, %f968;
	st.local.f32 	[%rd2+544], %f968;
	fma.rn.f32 	%f967, %f534, %f524, %f967;
	st.local.f32 	[%rd2+1568], %f967;
	fma.rn.f32 	%f966, %f535, %f525, %f966;
	st.local.f32 	[%rd2+548], %f966;
	fma.rn.f32 	%f965, %f534, %f525, %f965;
	st.local.f32 	[%rd2+1572], %f965;
	fma.rn.f32 	%f964, %f535, %f526, %f964;
	st.local.f32 	[%rd2+552], %f964;
	fma.rn.f32 	%f963, %f534, %f526, %f963;
	st.local.f32 	[%rd2+1576], %f963;
	fma.rn.f32 	%f962, %f535, %f527, %f962;
	st.local.f32 	[%rd2+556], %f962;
	fma.rn.f32 	%f961, %f534, %f527, %f961;
	st.local.f32 	[%rd2+1580], %f961;
	fma.rn.f32 	%f960, %f535, %f528, %f960;
	st.local.f32 	[%rd2+560], %f960;
	fma.rn.f32 	%f959, %f534, %f528, %f959;
	st.local.f32 	[%rd2+1584], %f959;
	fma.rn.f32 	%f958, %f535, %f529, %f958;
	st.local.f32 	[%rd2+564], %f958;
	fma.rn.f32 	%f957, %f534, %f529, %f957;
	st.local.f32 	[%rd2+1588], %f957;
	fma.rn.f32 	%f956, %f535, %f530, %f956;
	st.local.f32 	[%rd2+568], %f956;
	fma.rn.f32 	%f955, %f534, %f530, %f955;
	st.local.f32 	[%rd2+1592], %f955;
	fma.rn.f32 	%f954, %f535, %f531, %f954;
	st.local.f32 	[%rd2+572], %f954;
	fma.rn.f32 	%f953, %f534, %f531, %f953;
	st.local.f32 	[%rd2+1596], %f953;
	ld.shared.f32 	%f536, [%r279+4416];
	ld.shared.f32 	%f537, [%r279+4160];
	fma.rn.f32 	%f1048, %f537, %f516, %f1048;
	st.local.f32 	[%rd2+640], %f1048;
	fma.rn.f32 	%f952, %f536, %f516, %f952;
	st.local.f32 	[%rd2+1664], %f952;
	fma.rn.f32 	%f951, %f537, %f517, %f951;
	st.local.f32 	[%rd2+644], %f951;
	fma.rn.f32 	%f950, %f536, %f517, %f950;
	st.local.f32 	[%rd2+1668], %f950;
	fma.rn.f32 	%f949, %f537, %f518, %f949;
	st.local.f32 	[%rd2+648], %f949;
	fma.rn.f32 	%f948, %f536, %f518, %f948;
	st.local.f32 	[%rd2+1672], %f948;
	fma.rn.f32 	%f947, %f537, %f519, %f947;
	st.local.f32 	[%rd2+652], %f947;
	fma.rn.f32 	%f946, %f536, %f519, %f946;
	st.local.f32 	[%rd2+1676], %f946;
	fma.rn.f32 	%f945, %f537, %f520, %f945;
	st.local.f32 	[%rd2+656], %f945;
	fma.rn.f32 	%f944, %f536, %f520, %f944;
	st.local.f32 	[%rd2+1680], %f944;
	fma.rn.f32 	%f943, %f537, %f521, %f943;
	st.local.f32 	[%rd2+660], %f943;
	fma.rn.f32 	%f942, %f536, %f521, %f942;
	st.local.f32 	[%rd2+1684], %f942;
	fma.rn.f32 	%f941, %f537, %f522, %f941;
	st.local.f32 	[%rd2+664], %f941;
	fma.rn.f32 	%f940, %f536, %f522, %f940;
	st.local.f32 	[%rd2+1688], %f940;
	fma.rn.f32 	%f939, %f537, %f523, %f939;
	st.local.f32 	[%rd2+668], %f939;
	fma.rn.f32 	%f938, %f536, %f523, %f938;
	st.local.f32 	[%rd2+1692], %f938;
	fma.rn.f32 	%f937, %f537, %f524, %f937;
	st.local.f32 	[%rd2+672], %f937;
	fma.rn.f32 	%f936, %f536, %f524, %f936;
	st.local.f32 	[%rd2+1696], %f936;
	fma.rn.f32 	%f935, %f537, %f525, %f935;
	st.local.f32 	[%rd2+676], %f935;
	fma.rn.f32 	%f934, %f536, %f525, %f934;
	st.local.f32 	[%rd2+1700], %f934;
	fma.rn.f32 	%f933, %f537, %f526, %f933;
	st.local.f32 	[%rd2+680], %f933;
	fma.rn.f32 	%f932, %f536, %f526, %f932;
	st.local.f32 	[%rd2+1704], %f932;
	fma.rn.f32 	%f931, %f537, %f527, %f931;
	st.local.f32 	[%rd2+684], %f931;
	fma.rn.f32 	%f930, %f536, %f527, %f930;
	st.local.f32 	[%rd2+1708], %f930;
	fma.rn.f32 	%f929, %f537, %f528, %f929;
	st.local.f32 	[%rd2+688], %f929;
	fma.rn.f32 	%f928, %f536, %f528, %f928;
	st.local.f32 	[%rd2+1712], %f928;
	fma.rn.f32 	%f927, %f537, %f529, %f927;
	st.local.f32 	[%rd2+692], %f927;
	fma.rn.f32 	%f926, %f536, %f529, %f926;
	st.local.f32 	[%rd2+1716], %f926;
	fma.rn.f32 	%f925, %f537, %f530, %f925;
	st.local.f32 	[%rd2+696], %f925;
	fma.rn.f32 	%f924, %f536, %f530, %f924;
	st.local.f32 	[%rd2+1720], %f924;
	fma.rn.f32 	%f923, %f537, %f531, %f923;
	st.local.f32 	[%rd2+700], %f923;
	fma.rn.f32 	%f922, %f536, %f531, %f922;
	st.local.f32 	[%rd2+1724], %f922;
	add.s32 	%r311, %r311, 1;
	setp.ne.s32 	%p9, %r311, 8;
	@%p9 bra 	$L__BB0_5;
	mov.b32 	%r310, 16;
	mov.pred 	%p20, 0;
	@%p3 bra 	$L__BB0_4;
	mov.b32 	%r309, 1;
	mov.pred 	%p19, 0;
	@%p2 bra 	$L__BB0_3;
	mov.b32 	%r308, 1;
	mov.pred 	%p18, 0;
	@%p1 bra 	$L__BB0_2;
	add.s32 	%r307, %r307, 1;
	setp.ne.s32 	%p13, %r307, 46;
	@%p13 bra 	$L__BB0_1;
	ld.param.u64 	%rd89, [my_kernel_kernel0_param_3];
	ld.param.u64 	%rd88, [my_kernel_kernel0_param_2];
	mov.u32 	%r287, %tid.x;
	shl.b32 	%r288, %r287, 5;
	and.b32  	%r289, %r288, 96;
	shl.b32 	%r290, %r287, 9;
	and.b32  	%r291, %r290, 507904;
	shl.b32 	%r292, %r287, 8;
	and.b32  	%r293, %r292, 6144;
	shl.b32 	%r294, %r287, 6;
	and.b32  	%r295, %r294, 256;
	or.b32  	%r296, %r289, %r291;
	or.b32  	%r297, %r296, %r293;
	or.b32  	%r13, %r297, %r295;
	cvta.to.global.u64 	%rd78, %rd89;
	shl.b32 	%r298, %r287, 7;
	cvt.u64.u32 	%rd79, %r298;
	and.b64  	%rd80, %rd79, 384;
	add.s64 	%rd81, %rd78, %rd80;
	ld.global.nc.f32 	%f385, [%rd81];
	ld.global.nc.f32 	%f386, [%rd81+4];
	ld.global.nc.f32 	%f387, [%rd81+8];
	ld.global.nc.f32 	%f388, [%rd81+12];
	ld.global.nc.f32 	%f389, [%rd81+16];
	ld.global.nc.f32 	%f390, [%rd81+20];
	ld.global.nc.f32 	%f391, [%rd81+24];
	ld.global.nc.f32 	%f392, [%rd81+28];
	ld.global.nc.f32 	%f393, [%rd81+32];
	ld.global.nc.f32 	%f394, [%rd81+36];
	ld.global.nc.f32 	%f395, [%rd81+40];
	ld.global.nc.f32 	%f396, [%rd81+44];
	ld.global.nc.f32 	%f397, [%rd81+48];
	ld.global.nc.f32 	%f398, [%rd81+52];
	ld.global.nc.f32 	%f399, [%rd81+56];
	ld.global.nc.f32 	%f400, [%rd81+60];
	ld.global.nc.f32 	%f401, [%rd81+64];
	ld.global.nc.f32 	%f402, [%rd81+68];
	ld.global.nc.f32 	%f403, [%rd81+72];
	ld.global.nc.f32 	%f404, [%rd81+76];
	ld.global.nc.f32 	%f405, [%rd81+80];
	ld.global.nc.f32 	%f406, [%rd81+84];
	ld.global.nc.f32 	%f407, [%rd81+88];
	ld.global.nc.f32 	%f408, [%rd81+92];
	ld.global.nc.f32 	%f409, [%rd81+96];
	ld.global.nc.f32 	%f410, [%rd81+100];
	ld.global.nc.f32 	%f411, [%rd81+104];
	ld.global.nc.f32 	%f412, [%rd81+108];
	ld.global.nc.f32 	%f413, [%rd81+112];
	ld.global.nc.f32 	%f414, [%rd81+116];
	ld.global.nc.f32 	%f415, [%rd81+120];
	ld.global.nc.f32 	%f416, [%rd81+124];
	cvta.to.global.u64 	%rd3, %rd88;
	mov.b32 	%r312, 0;
	mov.pred 	%p21, -1;
$L__BB0_11:
	mov.pred 	%p4, %p21;
	shl.b32 	%r15, %r312, 7;
	shl.b32 	%r300, %r312, 13;
	add.s32 	%r16, %r13, %r300;
	mov.b32 	%r313, 0;
	mov.pred 	%p22, -1;
$L__BB0_12:
	mov.pred 	%p5, %p22;
	shl.b32 	%r302, %r313, 6;
	add.s32 	%r303, %r302, %r15;
	shl.b32 	%r304, %r313, 10;
	add.s32 	%r305, %r16, %r304;
	mul.wide.u32 	%rd82, %r303, 4;
	add.s64 	%rd83, %rd1, %rd82;
	ld.local.v4.f32 	{%f538, %f539, %f540, %f541}, [%rd83];
	add.f32 	%f542, %f538, %f385;
	max.f32 	%f543, %f542, 0f00000000;
	mul.wide.u32 	%rd84, %r305, 4;
	add.s64 	%rd85, %rd3, %rd84;
	st.global.f32 	[%rd85], %f543;
	ld.local.v4.f32 	{%f544, %f545, %f546, %f547}, [%rd83+1024];
	add.f32 	%f548, %f544, %f385;
	max.f32 	%f549, %f548, 0f00000000;
	st.global.f32 	[%rd85+2048], %f549;
	add.f32 	%f550, %f539, %f386;
	max.f32 	%f551, %f550, 0f00000000;
	st.global.f32 	[%rd85+4], %f551;
	add.f32 	%f552, %f545, %f386;
	max.f32 	%f553, %f552, 0f00000000;
	st.global.f32 	[%rd85+2052], %f553;
	add.f32 	%f554, %f540, %f387;
	max.f32 	%f555, %f554, 0f00000000;
	st.global.f32 	[%rd85+8], %f555;
	add.f32 	%f556, %f546, %f387;
	max.f32 	%f557, %f556, 0f00000000;
	st.global.f32 	[%rd85+2056], %f557;
	add.f32 	%f558, %f541, %f388;
	max.f32 	%f559, %f558, 0f00000000;
	st.global.f32 	[%rd85+12], %f559;
	add.f32 	%f560, %f547, %f388;
	max.f32 	%f561, %f560, 0f00000000;
	st.global.f32 	[%rd85+2060], %f561;
	ld.local.v4.f32 	{%f562, %f563, %f564, %f565}, [%rd83+16];
	add.f32 	%f566, %f562, %f389;
	max.f32 	%f567, %f566, 0f00000000;
	st.global.f32 	[%rd85+16], %f567;
	ld.local.v4.f32 	{%f568, %f569, %f570, %f571}, [%rd83+1040];
	add.f32 	%f572, %f568, %f389;
	max.f32 	%f573, %f572, 0f00000000;
	st.global.f32 	[%rd85+2064], %f573;
	add.f32 	%f574, %f563, %f390;
	max.f32 	%f575, %f574, 0f00000000;
	st.global.f32 	[%rd85+20], %f575;
	add.f32 	%f576, %f569, %f390;
	max.f32 	%f577, %f576, 0f00000000;
	st.global.f32 	[%rd85+2068], %f577;
	add.f32 	%f578, %f564, %f391;
	max.f32 	%f579, %f578, 0f00000000;
	st.global.f32 	[%rd85+24], %f579;
	add.f32 	%f580, %f570, %f391;
	max.f32 	%f581, %f580, 0f00000000;
	st.global.f32 	[%rd85+2072], %f581;
	add.f32 	%f582, %f565, %f392;
	max.f32 	%f583, %f582, 0f00000000;
	st.global.f32 	[%rd85+28], %f583;
	add.f32 	%f584, %f571, %f392;
	max.f32 	%f585, %f584, 0f00000000;
	st.global.f32 	[%rd85+2076], %f585;
	ld.local.v4.f32 	{%f586, %f587, %f588, %f589}, [%rd83+32];
	add.f32 	%f590, %f586, %f393;
	max.f32 	%f591, %f590, 0f00000000;
	st.global.f32 	[%rd85+32], %f591;
	ld.local.v4.f32 	{%f592, %f593, %f594, %f595}, [%rd83+1056];
	add.f32 	%f596, %f592, %f393;
	max.f32 	%f597, %f596, 0f00000000;
	st.global.f32 	[%rd85+2080], %f597;
	add.f32 	%f598, %f587, %f394;
	max.f32 	%f599, %f598, 0f00000000;
	st.global.f32 	[%rd85+36], %f599;
	add.f32 	%f600, %f593, %f394;
	max.f32 	%f601, %f600, 0f00000000;
	st.global.f32 	[%rd85+2084], %f601;
	add.f32 	%f602, %f588, %f395;
	max.f32 	%f603, %f602, 0f00000000;
	st.global.f32 	[%rd85+40], %f603;
	add.f32 	%f604, %f594, %f395;
	max.f32 	%f605, %f604, 0f00000000;
	st.global.f32 	[%rd85+2088], %f605;
	add.f32 	%f606, %f589, %f396;
	max.f32 	%f607, %f606, 0f00000000;
	st.global.f32 	[%rd85+44], %f607;
	add.f32 	%f608, %f595, %f396;
	max.f32 	%f609, %f608, 0f00000000;
	st.global.f32 	[%rd85+2092], %f609;
	ld.local.v4.f32 	{%f610, %f611, %f612, %f613}, [%rd83+48];
	add.f32 	%f614, %f610, %f397;
	max.f32 	%f615, %f614, 0f00000000;
	st.global.f32 	[%rd85+48], %f615;
	ld.local.v4.f32 	{%f616, %f617, %f618, %f619}, [%rd83+1072];
	add.f32 	%f620, %f616, %f397;
	max.f32 	%f621, %f620, 0f00000000;
	st.global.f32 	[%rd85+2096], %f621;
	add.f32 	%f622, %f611, %f398;
	max.f32 	%f623, %f622, 0f00000000;
	st.global.f32 	[%rd85+52], %f623;
	add.f32 	%f624, %f617, %f398;
	max.f32 	%f625, %f624, 0f00000000;
	st.global.f32 	[%rd85+2100], %f625;
	add.f32 	%f626, %f612, %f399;
	max.f32 	%f627, %f626, 0f00000000;
	st.global.f32 	[%rd85+56], %f627;
	add.f32 	%f628, %f618, %f399;
	max.f32 	%f629, %f628, 0f00000000;
	st.global.f32 	[%rd85+2104], %f629;
	add.f32 	%f630, %f613, %f400;
	max.f32 	%f631, %f630, 0f00000000;
	st.global.f32 	[%rd85+60], %f631;
	add.f32 	%f632, %f619, %f400;
	max.f32 	%f633, %f632, 0f00000000;
	st.global.f32 	[%rd85+2108], %f633;
	ld.local.v4.f32 	{%f634, %f635, %f636, %f637}, [%rd83+64];
	add.f32 	%f638, %f634, %f401;
	max.f32 	%f639, %f638, 0f00000000;
	st.global.f32 	[%rd85+64], %f639;
	ld.local.v4.f32 	{%f640, %f641, %f642, %f643}, [%rd83+1088];
	add.f32 	%f644, %f640, %f401;
	max.f32 	%f645, %f644, 0f00000000;
	st.global.f32 	[%rd85+2112], %f645;
	add.f32 	%f646, %f635, %f402;
	max.f32 	%f647, %f646, 0f00000000;
	st.global.f32 	[%rd85+68], %f647;
	add.f32 	%f648, %f641, %f402;
	max.f32 	%f649, %f648, 0f00000000;
	st.global.f32 	[%rd85+2116], %f649;
	add.f32 	%f650, %f636, %f403;
	max.f32 	%f651, %f650, 0f00000000;
	st.global.f32 	[%rd85+72], %f651;
	add.f32 	%f652, %f642, %f403;
	max.f32 	%f653, %f652, 0f00000000;
	st.global.f32 	[%rd85+2120], %f653;
	add.f32 	%f654, %f637, %f404;
	max.f32 	%f655, %f654, 0f00000000;
	st.global.f32 	[%rd85+76], %f655;
	add.f32 	%f656, %f643, %f404;
	max.f32 	%f657, %f656, 0f00000000;
	st.global.f32 	[%rd85+2124], %f657;
	ld.local.v4.f32 	{%f658, %f659, %f660, %f661}, [%rd83+80];
	add.f32 	%f662, %f658, %f405;
	max.f32 	%f663, %f662, 0f00000000;
	st.global.f32 	[%rd85+80], %f663;
	ld.local.v4.f32 	{%f664, %f665, %f666, %f667}, [%rd83+1104];
	add.f32 	%f668, %f664, %f405;
	max.f32 	%f669, %f668, 0f00000000;
	st.global.f32 	[%rd85+2128], %f669;
	add.f32 	%f670, %f659, %f406;
	max.f32 	%f671, %f670, 0f00000000;
	st.global.f32 	[%rd85+84], %f671;
	add.f32 	%f672, %f665, %f406;
	max.f32 	%f673, %f672, 0f00000000;
	st.global.f32 	[%rd85+2132], %f673;
	add.f32 	%f674, %f660, %f407;
	max.f32 	%f675, %f674, 0f00000000;
	st.global.f32 	[%rd85+88], %f675;
	add.f32 	%f676, %f666, %f407;
	max.f32 	%f677, %f676, 0f00000000;
	st.global.f32 	[%rd85+2136], %f677;
	add.f32 	%f678, %f661, %f408;
	max.f32 	%f679, %f678, 0f00000000;
	st.global.f32 	[%rd85+92], %f679;
	add.f32 	%f680, %f667, %f408;
	max.f32 	%f681, %f680, 0f00000000;
	st.global.f32 	[%rd85+2140], %f681;
	ld.local.v4.f32 	{%f682, %f683, %f684, %f685}, [%rd83+96];
	add.f32 	%f686, %f682, %f409;
	max.f32 	%f687, %f686, 0f00000000;
	st.global.f32 	[%rd85+96], %f687;
	ld.local.v4.f32 	{%f688, %f689, %f690, %f691}, [%rd83+1120];
	add.f32 	%f692, %f688, %f409;
	max.f32 	%f693, %f692, 0f00000000;
	st.global.f32 	[%rd85+2144], %f693;
	add.f32 	%f694, %f683, %f410;
	max.f32 	%f695, %f694, 0f00000000;
	st.global.f32 	[%rd85+100], %f695;
	add.f32 	%f696, %f689, %f410;
	max.f32 	%f697, %f696, 0f00000000;
	st.global.f32 	[%rd85+2148], %f697;
	add.f32 	%f698, %f684, %f411;
	max.f32 	%f699, %f698, 0f00000000;
	st.global.f32 	[%rd85+104], %f699;
	add.f32 	%f700, %f690, %f411;
	max.f32 	%f701, %f700, 0f00000000;
	st.global.f32 	[%rd85+2152], %f701;
	add.f32 	%f702, %f685, %f412;
	max.f32 	%f703, %f702, 0f00000000;
	st.global.f32 	[%rd85+108], %f703;
	add.f32 	%f704, %f691, %f412;
	max.f32 	%f705, %f704, 0f00000000;
	st.global.f32 	[%rd85+2156], %f705;
	ld.local.v4.f32 	{%f706, %f707, %f708, %f709}, [%rd83+112];
	add.f32 	%f710, %f706, %f413;
	max.f32 	%f711, %f710, 0f00000000;
	st.global.f32 	[%rd85+112], %f711;
	ld.local.v4.f32 	{%f712, %f713, %f714, %f715}, [%rd83+1136];
	add.f32 	%f716, %f712, %f413;
	max.f32 	%f717, %f716, 0f00000000;
	st.global.f32 	[%rd85+2160], %f717;
	add.f32 	%f718, %f707, %f414;
	max.f32 	%f719, %f718, 0f00000000;
	st.global.f32 	[%rd85+116], %f719;
	add.f32 	%f720, %f713, %f414;
	max.f32 	%f721, %f720, 0f00000000;
	st.global.f32 	[%rd85+2164], %f721;
	add.f32 	%f722, %f708, %f415;
	max.f32 	%f723, %f722, 0f00000000;
	st.global.f32 	[%rd85+120], %f723;
	add.f32 	%f724, %f714, %f415;
	max.f32 	%f725, %f724, 0f00000000;
	st.global.f32 	[%rd85+2168], %f725;
	add.f32 	%f726, %f709, %f416;
	max.f32 	%f727, %f726, 0f00000000;
	st.global.f32 	[%rd85+124], %f727;
	add.f32 	%f728, %f715, %f416;
	max.f32 	%f729, %f728, 0f00000000;
	st.global.f32 	[%rd85+2172], %f729;
	ld.local.v4.f32 	{%f730, %f731, %f732, %f733}, [%rd83+128];
	add.f32 	%f734, %f730, %f385;
	max.f32 	%f735, %f734, 0f00000000;
	st.global.f32 	[%rd85+512], %f735;
	ld.local.v4.f32 	{%f736, %f737, %f738, %f739}, [%rd83+1152];
	add.f32 	%f740, %f736, %f385;
	max.f32 	%f741, %f740, 0f00000000;
	st.global.f32 	[%rd85+2560], %f741;
	add.f32 	%f742, %f731, %f386;
	max.f32 	%f743, %f742, 0f00000000;
	st.global.f32 	[%rd85+516], %f743;
	add.f32 	%f744, %f737, %f386;
	max.f32 	%f745, %f744, 0f00000000;
	st.global.f32 	[%rd85+2564], %f745;
	add.f32 	%f746, %f732, %f387;
	max.f32 	%f747, %f746, 0f00000000;
	st.global.f32 	[%rd85+520], %f747;
	add.f32 	%f748, %f738, %f387;
	max.f32 	%f749, %f748, 0f00000000;
	st.global.f32 	[%rd85+2568], %f749;
	add.f32 	%f750, %f733, %f388;
	max.f32 	%f751, %f750, 0f00000000;
	st.global.f32 	[%rd85+524], %f751;
	add.f32 	%f752, %f739, %f388;
	max.f32 	%f753, %f752, 0f00000000;
	st.global.f32 	[%rd85+2572], %f753;
	ld.local.v4.f32 	{%f754, %f755, %f756, %f757}, [%rd83+144];
	add.f32 	%f758, %f754, %f389;
	max.f32 	%f759, %f758, 0f00000000;
	st.global.f32 	[%rd85+528], %f759;
	ld.local.v4.f32 	{%f760, %f761, %f762, %f763}, [%rd83+1168];
	add.f32 	%f764, %f760, %f389;
	max.f32 	%f765, %f764, 0f00000000;
	st.global.f32 	[%rd85+2576], %f765;
	add.f32 	%f766, %f755, %f390;
	max.f32 	%f767, %f766, 0f00000000;
	st.global.f32 	[%rd85+532], %f767;
	add.f32 	%f768, %f761, %f390;
	max.f32 	%f769, %f768, 0f00000000;
	st.global.f32 	[%rd85+2580], %f769;
	add.f32 	%f770, %f756, %f391;
	max.f32 	%f771, %f770, 0f00000000;
	st.global.f32 	[%rd85+536], %f771;
	add.f32 	%f772, %f762, %f391;
	max.f32 	%f773, %f772, 0f00000000;
	st.global.f32 	[%rd85+2584], %f773;
	add.f32 	%f774, %f757, %f392;
	max.f32 	%f775, %f774, 0f00000000;
	st.global.f32 	[%rd85+540], %f775;
	add.f32 	%f776, %f763, %f392;
	max.f32 	%f777, %f776, 0f00000000;
	st.global.f32 	[%rd85+2588], %f777;
	ld.local.v4.f32 	{%f778, %f779, %f780, %f781}, [%rd83+160];
	add.f32 	%f782, %f778, %f393;
	max.f32 	%f783, %f782, 0f00000000;
	st.global.f32 	[%rd85+544], %f783;
	ld.local.v4.f32 	{%f784, %f785, %f786, %f787}, [%rd83+1184];
	add.f32 	%f788, %f784, %f393;
	max.f32 	%f789, %f788, 0f00000000;
	st.global.f32 	[%rd85+2592], %f789;
	add.f32 	%f790, %f779, %f394;
	max.f32 	%f791, %f790, 0f00000000;
	st.global.f32 	[%rd85+548], %f791;
	add.f32 	%f792, %f785, %f394;
	max.f32 	%f793, %f792, 0f00000000;
	st.global.f32 	[%rd85+2596], %f793;
	add.f32 	%f794, %f780, %f395;
	max.f32 	%f795, %f794, 0f00000000;
	st.global.f32 	[%rd85+552], %f795;
	add.f32 	%f796, %f786, %f395;
	max.f32 	%f797, %f796, 0f00000000;
	st.global.f32 	[%rd85+2600], %f797;
	add.f32 	%f798, %f781, %f396;
	max.f32 	%f799, %f798, 0f00000000;
	st.global.f32 	[%rd85+556], %f799;
	add.f32 	%f800, %f787, %f396;
	max.f32 	%f801, %f800, 0f00000000;
	st.global.f32 	[%rd85+2604], %f801;
	ld.local.v4.f32 	{%f802, %f803, %f804, %f805}, [%rd83+176];
	add.f32 	%f806, %f802, %f397;
	max.f32 	%f807, %f806, 0f00000000;
	st.global.f32 	[%rd85+560], %f807;
	ld.local.v4.f32 	{%f808, %f809, %f810, %f811}, [%rd83+1200];
	add.f32 	%f812, %f808, %f397;
	max.f32 	%f813, %f812, 0f00000000;
	st.global.f32 	[%rd85+2608], %f813;
	add.f32 	%f814, %f803, %f398;
	max.f32 	%f815, %f814, 0f00000000;
	st.global.f32 	[%rd85+564], %f815;
	add.f32 	%f816, %f809, %f398;
	max.f32 	%f817, %f816, 0f00000000;
	st.global.f32 	[%rd85+2612], %f817;
	add.f32 	%f818, %f804, %f399;
	max.f32 	%f819, %f818, 0f00000000;
	st.global.f32 	[%rd85+568], %f819;
	add.f32 	%f820, %f810, %f399;
	max.f32 	%f821, %f820, 0f00000000;
	st.global.f32 	[%rd85+2616], %f821;
	add.f32 	%f822, %f805, %f400;
	max.f32 	%f823, %f822, 0f00000000;
	st.global.f32 	[%rd85+572], %f823;
	add.f32 	%f824, %f811, %f400;
	max.f32 	%f825, %f824, 0f00000000;
	st.global.f32 	[%rd85+2620], %f825;
	ld.local.v4.f32 	{%f826, %f827, %f828, %f829}, [%rd83+192];
	add.f32 	%f830, %f826, %f401;
	max.f32 	%f831, %f830, 0f00000000;
	st.global.f32 	[%rd85+576], %f831;
	ld.local.v4.f32 	{%f832, %f833, %f834, %f835}, [%rd83+1216];
	add.f32 	%f836, %f832, %f401;
	max.f32 	%f837, %f836, 0f00000000;
	st.global.f32 	[%rd85+2624], %f837;
	add.f32 	%f838, %f827, %f402;
	max.f32 	%f839, %f838, 0f00000000;
	st.global.f32 	[%rd85+580], %f839;
	add.f32 	%f840, %f833, %f402;
	max.f32 	%f841, %f840, 0f00000000;
	st.global.f32 	[%rd85+2628], %f841;
	add.f32 	%f842, %f828, %f403;
	max.f32 	%f843, %f842, 0f00000000;
	st.global.f32 	[%rd85+584], %f843;
	add.f32 	%f844, %f834, %f403;
	max.f32 	%f845, %f844, 0f00000000;
	st.global.f32 	[%rd85+2632], %f845;
	add.f32 	%f846, %f829, %f404;
	max.f32 	%f847, %f846, 0f00000000;
	st.global.f32 	[%rd85+588], %f847;
	add.f32 	%f848, %f835, %f404;
	max.f32 	%f849, %f848, 0f00000000;
	st.global.f32 	[%rd85+2636], %f849;
	ld.local.v4.f32 	{%f850, %f851, %f852, %f853}, [%rd83+208];
	add.f32 	%f854, %f850, %f405;
	max.f32 	%f855, %f854, 0f00000000;
	st.global.f32 	[%rd85+592], %f855;
	ld.local.v4.f32 	{%f856, %f857, %f858, %f859}, [%rd83+1232];
	add.f32 	%f860, %f856, %f405;
	max.f32 	%f861, %f860, 0f00000000;
	st.global.f32 	[%rd85+2640], %f861;
	add.f32 	%f862, %f851, %f406;
	max.f32 	%f863, %f862, 0f00000000;
	st.global.f32 	[%rd85+596], %f863;
	add.f32 	%f864, %f857, %f406;
	max.f32 	%f865, %f864, 0f00000000;
	st.global.f32 	[%rd85+2644], %f865;
	add.f32 	%f866, %f852, %f407;
	max.f32 	%f867, %f866, 0f00000000;
	st.global.f32 	[%rd85+600], %f867;
	add.f32 	%f868, %f858, %f407;
	max.f32 	%f869, %f868, 0f00000000;
	st.global.f32 	[%rd85+2648], %f869;
	add.f32 	%f870, %f853, %f408;
	max.f32 	%f871, %f870, 0f00000000;
	st.global.f32 	[%rd85+604], %f871;
	add.f32 	%f872, %f859, %f408;
	max.f32 	%f873, %f872, 0f00000000;
	st.global.f32 	[%rd85+2652], %f873;
	ld.local.v4.f32 	{%f874, %f875, %f876, %f877}, [%rd83+224];
	add.f32 	%f878, %f874, %f409;
	max.f32 	%f879, %f878, 0f00000000;
	st.global.f32 	[%rd85+608], %f879;
	ld.local.v4.f32 	{%f880, %f881, %f882, %f883}, [%rd83+1248];
	add.f32 	%f884, %f880, %f409;
	max.f32 	%f885, %f884, 0f00000000;
	st.global.f32 	[%rd85+2656], %f885;
	add.f32 	%f886, %f875, %f410;
	max.f32 	%f887, %f886, 0f00000000;
	st.global.f32 	[%rd85+612], %f887;
	add.f32 	%f888, %f881, %f410;
	max.f32 	%f889, %f888, 0f00000000;
	st.global.f32 	[%rd85+2660], %f889;
	add.f32 	%f890, %f876, %f411;
	max.f32 	%f891, %f890, 0f00000000;
	st.global.f32 	[%rd85+616], %f891;
	add.f32 	%f892, %f882, %f411;
	max.f32 	%f893, %f892, 0f00000000;
	st.global.f32 	[%rd85+2664], %f893;
	add.f32 	%f894, %f877, %f412;
	max.f32 	%f895, %f894, 0f00000000;
	st.global.f32 	[%rd85+620], %f895;
	add.f32 	%f896, %f883, %f412;
	max.f32 	%f897, %f896, 0f00000000;
	st.global.f32 	[%rd85+2668], %f897;
	ld.local.v4.f32 	{%f898, %f899, %f900, %f901}, [%rd83+240];
	add.f32 	%f902, %f898, %f413;
	max.f32 	%f903, %f902, 0f00000000;
	st.global.f32 	[%rd85+624], %f903;
	ld.local.v4.f32 	{%f904, %f905, %f906, %f907}, [%rd83+1264];
	add.f32 	%f908, %f904, %f413;
	max.f32 	%f909, %f908, 0f00000000;
	st.global.f32 	[%rd85+2672], %f909;
	add.f32 	%f910, %f899, %f414;
	max.f32 	%f911, %f910, 0f00000000;
	st.global.f32 	[%rd85+628], %f911;
	add.f32 	%f912, %f905, %f414;
	max.f32 	%f913, %f912, 0f00000000;
	st.global.f32 	[%rd85+2676], %f913;
	add.f32 	%f914, %f900, %f415;
	max.f32 	%f915, %f914, 0f00000000;
	st.global.f32 	[%rd85+632], %f915;
	add.f32 	%f916, %f906, %f415;
	max.f32 	%f917, %f916, 0f00000000;
	st.global.f32 	[%rd85+2680], %f917;
	add.f32 	%f918, %f901, %f416;
	max.f32 	%f919, %f918, 0f00000000;
	st.global.f32 	[%rd85+636], %f919;
	add.f32 	%f920, %f907, %f416;
	max.f32 	%f921, %f920, 0f00000000;
	st.global.f32 	[%rd85+2684], %f921;
	mov.b32 	%r313, 1;
	mov.pred 	%p22, 0;
	@%p5 bra 	$L__BB0_12;
	mov.b32 	%r312, 1;
	mov.pred 	%p21, 0;
	@%p4 bra 	$L__BB0_11;
	ret;

}


// ===== COMPILED SASS (sm_100) =====

	.target	sm_100

	.elftype	@"ET_EXEC"


//--------------------- .note.nv.tkinfo           --------------------------
	.section	.note.nv.tkinfo,"",@"SHT_NOTE"
	.sectionflags	@"SHF_NOTE_NV_TKINFO"
	.tkinfo
        /*0018*/ 	.word	0x00000002
        /*0030*/ 	.string	""
        /*0030*/ 	.string	"ptxas"
        /*0030*/ 	.string	"Cuda compilation tools, release 13.0, V13.0.88"
        /*0030*/ 	.string	"Build cuda_13.0.r13.0/compiler.36424714_0"
        /*0030*/ 	.string	"-arch sm_100 -m 64 "



//--------------------- .note.nv.cuinfo           --------------------------
	.section	.note.nv.cuinfo,"",@"SHT_NOTE"
	.sectionflags	@"SHF_NOTE_NV_CUINFO"
        /*0018*/ 	.short	0x0002
        /*001a*/ 	.short	0x0064
        /*001c*/ 	.short	0x0082
	.zero		2


//--------------------- .nv.info                  --------------------------
	.section	.nv.info,"",@"SHT_CUDA_INFO"
	.align	4


	//----- nvinfo : EIATTR_REGCOUNT
	.align		4
        /*0000*/ 	.byte	0x04, 0x2f
        /*0002*/ 	.short	(.L_1 - .L_0)
	.align		4
.L_0:
        /*0004*/ 	.word	index@(my_kernel_kernel0)
        /*0008*/ 	.word	0x000000a2


	//----- nvinfo : EIATTR_FRAME_SIZE
	.align		4
.L_1:
        /*000c*/ 	.byte	0x04, 0x11
        /*000e*/ 	.short	(.L_3 - .L_2)
	.align		4
.L_2:
        /*0010*/ 	.word	index@(my_kernel_kernel0)
        /*0014*/ 	.word	0x00000800


	//----- nvinfo : EIATTR_MIN_STACK_SIZE
	.align		4
.L_3:
        /*0018*/ 	.byte	0x04, 0x12
        /*001a*/ 	.short	(.L_5 - .L_4)
	.align		4
.L_4:
        /*001c*/ 	.word	index@(my_kernel_kernel0)
        /*0020*/ 	.word	0x00000800
.L_5:


//--------------------- .nv.compat                --------------------------
	.section	.nv.compat,"",@"SHT_CUDA_COMPAT_INFO"
	.align	4
        /*0000*/ 	.byte	0x02, 0x09, 0x00, 0x00, 0x02, 0x02, 0x01, 0x00, 0x02, 0x05, 0x05, 0x00, 0x03, 0x07, 0x01, 0x01
        /*0010*/ 	.byte	0x02, 0x03, 0x00, 0x00, 0x02, 0x06, 0x01, 0x00, 0x04, 0x0b, 0x08, 0x00, 0x09, 0x00, 0x00, 0x00
        /*0020*/ 	.byte	0x00, 0x00, 0x00, 0x00


//--------------------- .nv.info.my_kernel_kernel0 --------------------------
	.section	.nv.info.my_kernel_kernel0,"",@"SHT_CUDA_INFO"
	.sectionflags	@""
	.align	4


	//----- nvinfo : EIATTR_CUDA_API_VERSION
	.align		4
        /*0000*/ 	.byte	0x04, 0x37
        /*0002*/ 	.short	(.L_7 - .L_6)
.L_6:
        /*0004*/ 	.word	0x00000082


	//----- nvinfo : EIATTR_KPARAM_INFO
	.align		4
.L_7:
        /*0008*/ 	.byte	0x04, 0x17
        /*000a*/ 	.short	(.L_9 - .L_8)
.L_8:
        /*000c*/ 	.word	0x00000000
        /*0010*/ 	.short	0x0003
        /*0012*/ 	.short	0x0018
        /*0014*/ 	.byte	0x00, 0xf5, 0x21, 0x00


	//----- nvinfo : EIATTR_KPARAM_INFO
	.align		4
.L_9:
        /*0018*/ 	.byte	0x04, 0x17
        /*001a*/ 	.short	(.L_11 - .L_10)
.L_10:
        /*001c*/ 	.word	0x00000000
        /*0020*/ 	.short	0x0002
        /*0022*/ 	.short	0x0010
        /*0024*/ 	.byte	0x00, 0xf5, 0x21, 0x00


	//----- nvinfo : EIATTR_KPARAM_INFO
	.align		4
.L_11:
        /*0028*/ 	.byte	0x04, 0x17
        /*002a*/ 	.short	(.L_13 - .L_12)
.L_12:
        /*002c*/ 	.word	0x00000000
        /*0030*/ 	.short	0x0001
        /*0032*/ 	.short	0x0008
        /*0034*/ 	.byte	0x00, 0xf5, 0x21, 0x00


	//----- nvinfo : EIATTR_KPARAM_INFO
	.align		4
.L_13:
        /*0038*/ 	.byte	0x04, 0x17
        /*003a*/ 	.short	(.L_15 - .L_14)
.L_14:
        /*003c*/ 	.word	0x00000000
        /*0040*/ 	.short	0x0000
        /*0042*/ 	.short	0x0000
        /*0044*/ 	.byte	0x00, 0xf5, 0x21, 0x00


	//----- nvinfo : EIATTR_SPARSE_MMA_MASK
	.align		4
.L_15:
        /*0048*/ 	.byte	0x03, 0x50
        /*004a*/ 	.short	0x0000


	//----- nvinfo : EIATTR_MAXREG_COUNT
	.align		4
        /*004c*/ 	.byte	0x03, 0x1b
        /*004e*/ 	.short	0x00ff


	//----- nvinfo : EIATTR_NUM_BARRIERS
	.align		4
        /*0050*/ 	.byte	0x02, 0x4c
        /*0052*/ 	.byte	0x01
	.zero		1


	//----- nvinfo : EIATTR_MERCURY_ISA_VERSION
	.align		4
        /*0054*/ 	.byte	0x03, 0x5f
        /*0056*/ 	.short	0x0101


	//----- nvinfo : EIATTR_VRC_CTA_INIT_COUNT
	.align		4
        /*0058*/ 	.byte	0x02, 0x4a
	.zero		1
	.zero		1


	//----- nvinfo : EIATTR_EXIT_INSTR_OFFSETS
	.align		4
        /*005c*/ 	.byte	0x04, 0x1c
        /*005e*/ 	.short	(.L_17 - .L_16)


	//   ....[0]....
.L_16:
        /*0060*/ 	.word	0x00005340


	//----- nvinfo : EIATTR_CBANK_PARAM_SIZE
	.align		4
.L_17:
        /*0064*/ 	.byte	0x03, 0x19
        /*0066*/ 	.short	0x0020


	//----- nvinfo : EIATTR_PARAM_CBANK
	.align		4
        /*0068*/ 	.byte	0x04, 0x0a
        /*006a*/ 	.short	(.L_19 - .L_18)
	.align		4
.L_18:
        /*006c*/ 	.word	index@(.nv.constant0.my_kernel_kernel0)
        /*0070*/ 	.short	0x0380
        /*0072*/ 	.short	0x0020


	//----- nvinfo : EIATTR_SW_WAR
	.align		4
.L_19:
        /*0074*/ 	.byte	0x04, 0x36
        /*0076*/ 	.short	(.L_21 - .L_20)
.L_20:
        /*0078*/ 	.word	0x00000008
.L_21:


//--------------------- .nv.callgraph             --------------------------
	.section	.nv.callgraph,"",@"SHT_CUDA_CALLGRAPH"
	.align	4
	.sectionentsize	8
	.align		4
        /*0000*/ 	.word	0x00000000
	.align		4
        /*0004*/ 	.word	0xffffffff
	.align		4
        /*0008*/ 	.word	0x00000000
	.align		4
        /*000c*/ 	.word	0xfffffffe
	.align		4
        /*0010*/ 	.word	0x00000000
	.align		4
        /*0014*/ 	.word	0xfffffffd
	.align		4
        /*0018*/ 	.word	0x00000000
	.align		4
        /*001c*/ 	.word	0xfffffffc


//--------------------- .text.my_kernel_kernel0   --------------------------
	.section	.text.my_kernel_kernel0,"ax",@progbits
	.align	128
        .global         my_kernel_kernel0
        .type           my_kernel_kernel0,@function
        .size           my_kernel_kernel0,(.L_x_8 - my_kernel_kernel0)
        .other          my_kernel_kernel0,@"STO_CUDA_ENTRY STV_DEFAULT"
my_kernel_kernel0:
.text.my_kernel_kernel0:
[----:B------:R-:W0:Y:S01]  /*0000*/  LDC R1, c[0x0][0x37c] ;  /* 0x0000df00ff017b82 */ /* 0x000e220000000800 */
[----:B------:R-:W1:Y:S01]  /*0010*/  S2R R2, SR_TID.X ;  /* 0x0000000000027919 */ /* 0x000e620000002100 */
[----:B0-----:R-:W-:Y:S01]  /*0020*/  IADD3 R1, PT, PT, R1, -0x800, RZ ;  /* 0xfffff80001017810 */ /* 0x001fe20007ffe0ff */
[----:B------:R-:W-:Y:S01]  /*0030*/  HFMA2 R6, -RZ, RZ, 0, 0 ;  /* 0x00000000ff067431 */ /* 0x000fe200000001ff */
[----:B------:R-:W0:Y:S02]  /*0040*/  LDCU.64 UR8, c[0x0][0x358] ;  /* 0x00006b00ff0877ac */ /* 0x000e240008000a00 */
[----:B------:R-:W-:Y:S01]  /*0050*/  MOV R142, R1 ;  /* 0x00000001008e7202 */ /* 0x000fe20000000f00 */
[----:B------:R2:W-:Y:S04]  /*0060*/  STL.128 [R1], RZ ;  /* 0x000000ff01007387 */ /* 0x0005e80000100c00 */
[----:B------:R2:W-:Y:S04]  /*0070*/  STL.128 [R1+0x400], RZ ;  /* 0x000400ff01007387 */ /* 0x0005e80000100c00 */
[----:B------:R2:W-:Y:S04]  /*0080*/  STL.128 [R1+0x10], RZ ;  /* 0x000010ff01007387 */ /* 0x0005e80000100c00 */
[----:B------:R2:W-:Y:S04]  /*0090*/  STL.128 [R1+0x410], RZ ;  /* 0x000410ff01007387 */ /* 0x0005e80000100c00 */
[----:B------:R2:W-:Y:S04]  /*00a0*/  STL.128 [R1+0x20], RZ ;  /* 0x000020ff01007387 */ /* 0x0005e80000100c00 */
[----:B------:R2:W-:Y:S04]  /*00b0*/  STL.128 [R1+0x420], RZ ;  /* 0x000420ff01007387 */ /* 0x0005e80000100c00 */
[----:B------:R2:W-:Y:S01]  /*00c0*/  STL.128 [R1+0x30], RZ ;  /* 0x000030ff01007387 */ /* 0x0005e20000100c00 */
[----:B-1----:R-:W-:-:S03]  /*00d0*/  SHF.L.U32 R0, R2, 0x1, RZ ;  /* 0x0000000102007819 */ /* 0x002fc600000006ff */
[----:B------:R2:W-:Y:S01]  /*00e0*/  STL.128 [R1+0x430], RZ ;  /* 0x000430ff01007387 */ /* 0x0005e20000100c00 */
[--C-:B------:R-:W-:Y:S02]  /*00f0*/  SHF.R.U32.HI R4, RZ, 0x3, R2.reuse ;  /* 0x00000003ff047819 */ /* 0x100fe40000011602 */
[----:B------:R-:W-:Y:S01]  /*0100*/  LOP3.LUT R3, R0, 0xe, RZ, 0xc0, !PT ;  /* 0x0000000e00037812 */ /* 0x000fe200078ec0ff */
[----:B------:R2:W-:Y:S04]  /*0110*/  STL.128 [R1+0x80], RZ ;  /* 0x000080ff01007387 */ /* 0x0005e80000100c00 */
[----:B------:R2:W-:Y:S01]  /*0120*/  STL.128 [R1+0x480], RZ ;  /* 0x000480ff01007387 */ /* 0x0005e20000100c00 */
[----:B------:R-:W-:Y:S01]  /*0130*/  IMAD R3, R4, 0x2e0, R3 ;  /* 0x000002e004037824 */ /* 0x000fe200078e0203 */
[----:B------:R-:W-:-:S02]  /*0140*/  SHF.R.U32.HI R4, RZ, 0x9, R2 ;  /* 0x00000009ff047819 */ /* 0x000fc40000011602 */
[----:B------:R2:W-:Y:S04]  /*0150*/  STL.128 [R1+0x90], RZ ;  /* 0x000090ff01007387 */ /* 0x0005e80000100c00 */
        /* <DEDUP_REMOVED lines=116> */
[----:B0-----:R2:W-:Y:S02]  /*08a0*/  STL.128 [R1+0x7f0], RZ ;  /* 0x0007f0ff01007387 */ /* 0x0015e40000100c00 */
.L_x_4:
[----:B--2---:R-:W0:Y:S01]  /*08b0*/  LDC.64 R66, c[0x0][0x380] ;  /* 0x0000e000ff427b82 */ /* 0x004e220000000a00 */
[C---:B------:R-:W-:Y:S01]  /*08c0*/  IADD3 R75, PT, PT, R0.reuse, 0x80, RZ ;  /* 0x00000080004b7810 */ /* 0x040fe20007ffe0ff */
[C---:B------:R-:W-:Y:S01]  /*08d0*/  VIADD R78, R0.reuse, 0x200 ;  /* 0x00000200004e7836 */ /* 0x040fe20000000000 */
[C---:B------:R-:W-:Y:S01]  /*08e0*/  IADD3 R74, PT, PT, R0.reuse, 0x100, RZ ;  /* 0x00000100004a7810 */ /* 0x040fe20007ffe0ff */
[C---:B------:R-:W-:Y:S01]  /*08f0*/  VIADD R83, R0.reuse, 0x600 ;  /* 0x0000060000537836 */ /* 0x040fe20000000000 */
[C---:B------:R-:W-:Y:S01]  /*0900*/  IADD3 R76, PT, PT, R0.reuse, 0x180, RZ ;  /* 0x00000180004c7810 */ /* 0x040fe20007ffe0ff */
[----:B------:R-:W-:Y:S01]  /*0910*/  VIADD R102, R0, 0xa80 ;  /* 0x00000a8000667836 */ /* 0x000fe20000000000 */
[----:B------:R-:W-:Y:S01]  /*0920*/  LEA R69, R6, R3, 0x4 ;  /* 0x0000000306457211 */ /* 0x000fe200078e20ff */
[----:B------:R-:W1:Y:S01]  /*0930*/  LDC.64 R64, c[0x0][0x388] ;  /* 0x0000e200ff407b82 */ /* 0x000e620000000a00 */
[C---:B------:R-:W-:Y:S01]  /*0940*/  IADD3 R79, PT, PT, R0.reuse, 0x280, RZ ;  /* 0x00000280004f7810 */ /* 0x040fe20007ffe0ff */
[C---:B------:R-:W-:Y:S01]  /*0950*/  VIADD R90, R0.reuse, 0xe80 ;  /* 0x00000e80005a7836 */ /* 0x040fe20000000000 */
[----:B------:R-:W-:Y:S01]  /*0960*/  IADD3 R80, PT, PT, R0, 0x300, RZ ;  /* 0x0000030000507810 */ /* 0x000fe20007ffe0ff */
[----:B------:R-:W-:Y:S01]  /*0970*/  IMAD R9, R4, 0xb800, R69 ;  /* 0x0000b80004097824 */ /* 0x000fe200078e0245 */
[----:B------:R-:W-:-:S02]  /*0980*/  SHF.R.U32.HI R8, RZ, 0xa, R75 ;  /* 0x0000000aff087819 */ /* 0x000fc4000001164b */
[----:B------:R-:W-:Y:S02]  /*0990*/  IADD3 R77, PT, PT, R0, 0x380, RZ ;  /* 0x00000380004d7810 */ /* 0x000fe40007ffe0ff */
[----:B------:R-:W-:Y:S01]  /*09a0*/  SHF.R.U32.HI R10, RZ, 0xa, R74 ;  /* 0x0000000aff0a7819 */ /* 0x000fe2000001164a */
[--C-:B------:R-:W-:Y:S01]  /*09b0*/  IMAD R11, R8, 0xb800, R69.reuse ;  /* 0x0000b800080b7824 */ /* 0x100fe200078e0245 */
[----:B------:R-:W-:Y:S02]  /*09c0*/  SHF.R.U32.HI R14, RZ, 0xa, R76 ;  /* 0x0000000aff0e7819 */ /* 0x000fe4000001164c */
[----:B------:R-:W-:Y:S01]  /*09d0*/  SHF.R.U32.HI R16, RZ, 0xa, R78 ;  /* 0x0000000aff107819 */ /* 0x000fe2000001164e */
[----:B------:R-:W-:Y:S01]  /*09e0*/  IMAD R13, R10, 0xb800, R69 ;  /* 0x0000b8000a0d7824 */ /* 0x000fe200078e0245 */
[----:B------:R-:W-:Y:S02]  /*09f0*/  IADD3 R81, PT, PT, R0, 0x400, RZ ;  /* 0x0000040000517810 */ /* 0x000fe40007ffe0ff */
[----:B------:R-:W-:-:S02]  /*0a00*/  SHF.R.U32.HI R18, RZ, 0xa, R79 ;  /* 0x0000000aff127819 */ /* 0x000fc4000001164f */
[----:B------:R-:W-:Y:S02]  /*0a10*/  IADD3 R85, PT, PT, R0, 0x480, RZ ;  /* 0x0000048000557810 */ /* 0x000fe40007ffe0ff */
[----:B------:R-:W-:Y:S01]  /*0a20*/  SHF.R.U32.HI R20, RZ, 0xa, R80 ;  /* 0x0000000aff147819 */ /* 0x000fe20000011650 */
[----:B------:R-:W-:Y:S01]  /*0a30*/  IMAD R63, R14, 0xb800, R69 ;  /* 0x0000b8000e3f7824 */ /* 0x000fe200078e0245 */
[----:B------:R-:W-:Y:S02]  /*0a40*/  IADD3 R87, PT, PT, R0, 0x500, RZ ;  /* 0x0000050000577810 */ /* 0x000fe40007ffe0ff */
[----:B------:R-:W-:Y:S01]  /*0a50*/  SHF.R.U32.HI R22, RZ, 0xa, R77 ;  /* 0x0000000aff167819 */ /* 0x000fe2000001164d */
[----:B------:R-:W-:Y:S01]  /*0a60*/  IMAD R61, R16, 0xb800, R69 ;  /* 0x0000b800103d7824 */ /* 0x000fe200078e0245 */
[----:B------:R-:W-:Y:S01]  /*0a70*/  IADD3 R91, PT, PT, R0, 0x580, RZ ;  /* 0x00000580005b7810 */ /* 0x000fe20007ffe0ff */
[----:B0-----:R-:W-:Y:S01]  /*0a80*/  IMAD.WIDE.U32 R8, R9, 0x4, R66 ;  /* 0x0000000409087825 */ /* 0x001fe200078e0042 */
[----:B------:R-:W-:-:S02]  /*0a90*/  SHF.R.U32.HI R14, RZ, 0xa, R81 ;  /* 0x0000000aff0e7819 */ /* 0x000fc40000011651 */
[----:B------:R-:W-:Y:S01]  /*0aa0*/  SHF.R.U32.HI R16, RZ, 0xa, R85 ;  /* 0x0000000aff107819 */ /* 0x000fe20000011655 */
[----:B------:R-:W-:Y:S01]  /*0ab0*/  IMAD R59, R18, 0xb800, R69 ;  /* 0x0000b800123b7824 */ /* 0x000fe200078e0245 */
[----:B------:R-:W-:Y:S01]  /*0ac0*/  SHF.R.U32.HI R18, RZ, 0xa, R87 ;  /* 0x0000000aff127819 */ /* 0x000fe20000011657 */
[----:B------:R-:W-:Y:S01]  /*0ad0*/  IMAD.WIDE.U32 R10, R11, 0x4, R66 ;  /* 0x000000040b0a7825 */ /* 0x000fe200078e0042 */
[----:B------:R-:W3:Y:S01]  /*0ae0*/  LDG.E.64.CONSTANT R8, desc[UR8][R8.64] ;  /* 0x0000000808087981 */ /* 0x000ee2000c1e9b00 */
[----:B------:R-:W-:Y:S02]  /*0af0*/  IADD3 R94, PT, PT, R0, 0x680, RZ ;  /* 0x00000680005e7810 */ /* 0x000fe40007ffe0ff */
[----:B------:R-:W-:Y:S01]  /*0b00*/  IMAD R57, R20, 0xb800, R69 ;  /* 0x0000b80014397824 */ /* 0x000fe200078e0245 */
[----:B------:R-:W-:Y:S01]  /*0b10*/  SHF.R.U32.HI R20, RZ, 0xa, R91 ;  /* 0x0000000aff147819 */ /* 0x000fe2000001165b */
[----:B------:R-:W-:Y:S01]  /*0b20*/  IMAD.WIDE.U32 R12, R13, 0x4, R66 ;  /* 0x000000040d0c7825 */ /* 0x000fe200078e0042 */
[----:B------:R-:W4:Y:S01]  /*0b30*/  LDG.E.64.CONSTANT R10, desc[UR8][R10.64+0x5c00] ;  /* 0x005c00080a0a7981 */ /* 0x000f22000c1e9b00 */
[----:B------:R-:W-:-:S02]  /*0b40*/  IADD3 R96, PT, PT, R0, 0x700, RZ ;  /* 0x0000070000607810 */ /* 0x000fc40007ffe0ff */
[----:B------:R-:W-:Y:S01]  /*0b50*/  IMAD R55, R22, 0xb800, R69 ;  /* 0x0000b80016377824 */ /* 0x000fe200078e0245 */
[----:B------:R-:W-:Y:S01]  /*0b60*/  SHF.R.U32.HI R22, RZ, 0xa, R83 ;  /* 0x0000000aff167819 */ /* 0x000fe20000011653 */
[--C-:B------:R-:W-:Y:S01]  /*0b70*/  IMAD.WIDE.U32 R62, R63, 0x4, R66.reuse ;  /* 0x000000043f3e7825 */ /* 0x100fe200078e0042 */
[----:B------:R-:W5:Y:S01]  /*0b80*/  LDG.E.64.CONSTANT R12, desc[UR8][R12.64+0xb800] ;  /* 0x00b800080c0c7981 */ /* 0x000f62000c1e9b00 */
[C---:B------:R-:W-:Y:S02]  /*0b90*/  IADD3 R93, PT, PT, R0.reuse, 0x780, RZ ;  /* 0x00000780005d7810 */ /* 0x040fe40007ffe0ff */
[----:B------:R-:W-:Y:S01]  /*0ba0*/  IMAD.WIDE.U32 R60, R61, 0x4, R66 ;  /* 0x000000043d3c7825 */ /* 0x000fe200078e0042 */
[C---:B------:R-:W-:Y:S01]  /*0bb0*/  LOP3.LUT R99, R0.reuse, 0x800, RZ, 0xfc, !PT ;  /* 0x0000080000637812 */ /* 0x040fe200078efcff */
[----:B------:R-:W2:Y:S01]  /*0bc0*/  LDG.E.64.CONSTANT R62, desc[UR8][R62.64+0x11400] ;  /* 0x011400083e3e7981 */ /* 0x000ea2000c1e9b00 */
[----:B------:R-:W-:Y:S01]  /*0bd0*/  IADD3 R82, PT, PT, R0, 0x880, RZ ;  /* 0x0000088000527810 */ /* 0x000fe20007ffe0ff */
[----:B------:R-:W-:Y:S01]  /*0be0*/  IMAD R53, R14, 0xb800, R69 ;  /* 0x0000b8000e357824 */ /* 0x000fe200078e0245 */
[C---:B------:R-:W-:Y:S01]  /*0bf0*/  IADD3 R88, PT, PT, R0.reuse, 0x900, RZ ;  /* 0x0000090000587810 */ /* 0x040fe20007ffe0ff */
[----:B------:R-:W-:Y:S01]  /*0c00*/  IMAD.WIDE.U32 R58, R59, 0x4, R66 ;  /* 0x000000043b3a7825 */ /* 0x000fe200078e0042 */
[----:B------:R-:W2:Y:S01]  /*0c10*/  LDG.E.64.CONSTANT R60, desc[UR8][R60.64+0x17000] ;  /* 0x017000083c3c7981 */ /* 0x000ea2000c1e9b00 */
[----:B------:R-:W-:-:S02]  /*0c20*/  IADD3 R86, PT, PT, R0, 0x980, RZ ;  /* 0x0000098000567810 */ /* 0x000fc40007ffe0ff */
[----:B------:R-:W-:Y:S01]  /*0c30*/  IMAD R51, R16, 0xb800, R69 ;  /* 0x0000b80010337824 */ /* 0x000fe200078e0245 */
[C---:B------:R-:W-:Y:S01]  /*0c40*/  IADD3 R97, PT, PT, R0.reuse, 0xa00, RZ ;  /* 0x00000a0000617810 */ /* 0x040fe20007ffe0ff */
[----:B------:R-:W-:Y:S01]  /*0c50*/  IMAD.WIDE.U32 R56, R57, 0x4, R66 ;  /* 0x0000000439387825 */ /* 0x000fe200078e0042 */
[----:B------:R-:W2:Y:S01]  /*0c60*/  LDG.E.64.CONSTANT R58, desc[UR8][R58.64+0x1cc00] ;  /* 0x01cc00083a3a7981 */ /* 0x000ea2000c1e9b00 */
[----:B------:R-:W-:Y:S02]  /*0c70*/  IADD3 R100, PT, PT, R0, 0xb00, RZ ;  /* 0x00000b0000647810 */ /* 0x000fe40007ffe0ff */
[----:B------:R-:W-:Y:S01]  /*0c80*/  IMAD R49, R18, 0xb800, R69 ;  /* 0x0000b80012317824 */ /* 0x000fe200078e0245 */
[C---:B------:R-:W-:Y:S01]  /*0c90*/  IADD3 R7, PT, PT, R0.reuse, 0xb80, RZ ;  /* 0x00000b8000077810 */ /* 0x040fe20007ffe0ff */
[----:B------:R-:W-:Y:S01]  /*0ca0*/  IMAD.WIDE.U32 R54, R55, 0x4, R66 ;  /* 0x0000000437367825 */ /* 0x000fe200078e0042 */
[C---:B------:R-:W-:Y:S01]  /*0cb0*/  IADD3 R101, PT, PT, R0.reuse, 0xc00, RZ ;  /* 0x00000c0000657810 */ /* 0x040fe20007ffe0ff */
[----:B------:R-:W2:Y:S01]  /*0cc0*/  LDG.E.64.CONSTANT R56, desc[UR8][R56.64+0x22800] ;  /* 0x0228000838387981 */ /* 0x000ea2000c1e9b00 */
[----:B------:R-:W-:Y:S01]  /*0cd0*/  IADD3 R98, PT, PT, R0, 0xc80, RZ ;  /* 0x00000c8000627810 */ /* 0x000fe20007ffe0ff */
[--C-:B------:R-:W-:Y:S01]  /*0ce0*/  IMAD R47, R20, 0xb800, R69.reuse ;  /* 0x0000b800142f7824 */ /* 0x100fe200078e0245 */
[----:B------:R-:W-:Y:S01]  /*0cf0*/  IADD3 R95, PT, PT, R0, 0xd00, RZ ;  /* 0x00000d00005f7810 */ /* 0x000fe20007ffe0ff */
[----:B------:R-:W-:Y:S01]  /*0d00*/  IMAD R45, R22, 0xb800, R69 ;  /* 0x0000b800162d7824 */ /* 0x000fe200078e0245 */
[C---:B------:R-:W-:Y:S01]  /*0d10*/  IADD3 R84, PT, PT, R0.reuse, 0xd80, RZ ;  /* 0x00000d8000547810 */ /* 0x040fe20007ffe0ff */
[----:B------:R-:W-:Y:S01]  /*0d20*/  IMAD.WIDE.U32 R52, R53, 0x4, R66 ;  /* 0x0000000435347825 */ /* 0x000fe200078e0042 */
[----:B------:R-:W-:Y:S01]  /*0d30*/  SHF.R.U32.HI R14, RZ, 0xa, R94 ;  /* 0x0000000aff0e7819 */ /* 0x000fe2000001165e */
[----:B------:R-:W2:Y:S01]  /*0d40*/  LDG.E.64.CONSTANT R54, desc[UR8][R54.64+0x28400] ;  /* 0x0284000836367981 */ /* 0x000ea2000c1e9b00 */
        /* <DEDUP_REMOVED lines=8> */
[----:B------:R-:W-:Y:S01]  /*0dd0*/  IADD3 R5, PT, PT, R0, 0xf80, RZ ;  /* 0x00000f8000057810 */ /* 0x000fe20007ffe0ff */
[----:B------:R-:W-:Y:S01]  /*0de0*/  IMAD.WIDE.U32 R46, R47, 0x4, R66 ;  /* 0x000000042f2e7825 */ /* 0x000fe200078e0042 */
[----:B------:R-:W-:Y:S01]  /*0df0*/  SHF.R.U32.HI R20, RZ, 0xa, R99 ;  /* 0x0000000aff147819 */ /* 0x000fe20000011663 */
[----:B------:R-:W2:Y:S02]  /*0e00*/  LDG.E.64.CONSTANT R48, desc[UR8][R48.64+0xb800] ;  /* 0x00b8000830307981 */ /* 0x000ea4000c1e9b00 */
[----:B------:R-:W-:Y:S01]  /*0e10*/  IMAD.WIDE.U32 R44, R45, 0x4, R66 ;  /* 0x000000042d2c7825 */ /* 0x000fe200078e0042 */
[----:B------:R-:W-:Y:S01]  /*0e20*/  SHF.R.U32.HI R22, RZ, 0xa, R82 ;  /* 0x0000000aff167819 */ /* 0x000fe20000011652 */
[----:B------:R-:W2:Y:S02]  /*0e30*/  LDG.E.64.CONSTANT R46, desc[UR8][R46.64+0x11400] ;  /* 0x011400082e2e7981 */ /* 0x000ea4000c1e9b00 */
[--C-:B------:R-:W-:Y:S01]  /*0e40*/  IMAD R43, R14, 0xb800, R69.reuse ;  /* 0x0000b8000e2b7824 */ /* 0x100fe200078e0245 */
[----:B------:R-:W-:Y:S01]  /*0e50*/  SHF.R.U32.HI R14, RZ, 0xa, R88 ;  /* 0x0000000aff0e7819 */ /* 0x000fe20000011658 */
[--C-:B------:R-:W-:Y:S01]  /*0e60*/  IMAD R41, R16, 0xb800, R69.reuse ;  /* 0x0000b80010297824 */ /* 0x100fe200078e0245 */
[----:B------:R-:W2:Y:S01]  /*0e70*/  LDG.E.64.CONSTANT R44, desc[UR8][R44.64+0x17000] ;  /* 0x017000082c2c7981 */ /* 0x000ea2000c1e9b00 */
[--C-:B------:R-:W-:Y:S01]  /*0e80*/  IMAD R39, R18, 0xb800, R69.reuse ;  /* 0x0000b80012277824 */ /* 0x100fe200078e0245 */
[----:B------:R-:W-:Y:S01]  /*0e90*/  SHF.R.U32.HI R16, RZ, 0xa, R86 ;  /* 0x0000000aff107819 */ /* 0x000fe20000011656 */
[----:B------:R-:W-:Y:S01]  /*0ea0*/  IMAD R37, R20, 0xb800, R69 ;  /* 0x0000b80014257824 */ /* 0x000fe200078e0245 */
[----:B------:R-:W-:Y:S01]  /*0eb0*/  SHF.R.U32.HI R18, RZ, 0xa, R97 ;  /* 0x0000000aff127819 */ /* 0x000fe20000011661 */
[----:B------:R-:W-:Y:S01]  /*0ec0*/  IMAD R35, R22, 0xb800, R69 ;  /* 0x0000b80016237824 */ /* 0x000fe200078e0245 */
[----:B------:R-:W-:Y:S01]  /*0ed0*/  SHF.R.U32.HI R20, RZ, 0xa, R102 ;  /* 0x0000000aff147819 */ /* 0x000fe20000011666 */
[----:B------:R-:W-:Y:S01]  /*0ee0*/  IMAD.WIDE.U32 R42, R43, 0x4, R66 ;  /* 0x000000042b2a7825 */ /* 0x000fe200078e0042 */
[----:B------:R-:W-:-:S03]  /*0ef0*/  SHF.R.U32.HI R22, RZ, 0xa, R100 ;  /* 0x0000000aff167819 */ /* 0x000fc60000011664 */
[----:B------:R-:W-:Y:S02]  /*0f00*/  IMAD.WIDE.U32 R40, R41, 0x4, R66 ;  /* 0x0000000429287825 */ /* 0x000fe400078e0042 */
[----:B------:R-:W2:Y:S02]  /*0f10*/  LDG.E.64.CONSTANT R42, desc[UR8][R42.64+0x1cc00] ;  /* 0x01cc00082a2a7981 */ /* 0x000ea4000c1e9b00 */
[----:B------:R-:W-:Y:S02]  /*0f20*/  IMAD R33, R14, 0xb800, R69 ;  /* 0x0000b8000e217824 */ /* 0x000fe400078e0245 */
[----:B------:R-:W-:Y:S01]  /*0f30*/  IMAD.WIDE.U32 R38, R39, 0x4, R66 ;  /* 0x0000000427267825 */ /* 0x000fe200078e0042 */
[----:B------:R-:W2:Y:S03]  /*0f40*/  LDG.E.64.CONSTANT R40, desc[UR8][R40.64+0x22800] ;  /* 0x0228000828287981 */ /* 0x000ea6000c1e9b00 */
[----:B------:R-:W-:-:S02]  /*0f50*/  IMAD R31, R16, 0xb800, R69 ;  /* 0x0000b800101f7824 */ /* 0x000fc400078e0245 */
[----:B------:R-:W-:Y:S01]  /*0f60*/  IMAD.WIDE.U32 R36, R37, 0x4, R66 ;  /* 0x0000000425247825 */ /* 0x000fe200078e0042 */
[----:B------:R-:W2:Y:S03]  /*0f70*/  LDG.E.64.CONSTANT R38, desc[UR8][R38.64+0x28400] ;  /* 0x0284000826267981 */ /* 0x000ea6000c1e9b00 */
[----:B------:R-:W-:Y:S02]  /*0f80*/  IMAD R29, R18, 0xb800, R69 ;  /* 0x0000b800121d7824 */ /* 0x000fe400078e0245 */
[----:B------:R-:W-:-:S04]  /*0f90*/  IMAD.WIDE.U32 R34, R35, 0x4, R66 ;  /* 0x0000000423227825 */ /* 0x000fc800078e0042 */
[--C-:B------:R-:W-:Y:S02]  /*0fa0*/  IMAD R27, R20, 0xb800, R69.reuse ;  /* 0x0000b800141b7824 */ /* 0x100fe400078e0245 */
[----:B------:R-:W-:Y:S01]  /*0fb0*/  IMAD R25, R22, 0xb800, R69 ;  /* 0x0000b80016197824 */ /* 0x000fe200078e0245 */
[----:B------:R-:W-:Y:S01]  /*0fc0*/  SHF.R.U32.HI R14, RZ, 0xa, R7 ;  /* 0x0000000aff0e7819 */ /* 0x000fe20000011607 */
[--C-:B------:R-:W-:Y:S01]  /*0fd0*/  IMAD.WIDE.U32 R32, R33, 0x4, R66.reuse ;  /* 0x0000000421207825 */ /* 0x100fe200078e0042 */
[----:B------:R-:W2:Y:S03]  /*0fe0*/  LDG.E.64.CONSTANT R36, desc[UR8][R36.64] ;  /* 0x0000000824247981 */ /* 0x000ea6000c1e9b00 */
[----:B------:R-:W-:Y:S01]  /*0ff0*/  IMAD.WIDE.U32 R30, R31, 0x4, R66 ;  /* 0x000000041f1e7825 */ /* 0x000fe200078e0042 */
[----:B------:R-:W-:Y:S01]  /*1000*/  SHF.R.U32.HI R16, RZ, 0xa, R101 ;  /* 0x0000000aff107819 */ /* 0x000fe20000011665 */
[----:B------:R-:W2:Y:S02]  /*1010*/  LDG.E.64.CONSTANT R34, desc[UR8][R34.64+0x5c00] ;  /* 0x005c000822227981 */ /* 0x000ea4000c1e9b00 */
        /* <DEDUP_REMOVED lines=8> */
[----:B------:R-:W2:Y:S01]  /*10a0*/  LDG.E.64.CONSTANT R28, desc[UR8][R28.64+0x17000] ;  /* 0x017000081c1c7981 */ /* 0x000ea2000c1e9b00 */
[----:B------:R-:W-:Y:S01]  /*10b0*/  SHF.R.U32.HI R68, RZ, 0xa, R92 ;  /* 0x0000000aff447819 */ /* 0x000fe2000001165c */
[--C-:B------:R-:W-:Y:S01]  /*10c0*/  IMAD R23, R14, 0xb800, R69.reuse ;  /* 0x0000b8000e177824 */ /* 0x100fe200078e0245 */
[----:B------:R-:W-:Y:S01]  /*10d0*/  SHF.R.U32.HI R70, RZ, 0xa, R90 ;  /* 0x0000000aff467819 */ /* 0x000fe2000001165a */
[----:B------:R-:W2:Y:S01]  /*10e0*/  LDG.E.64.CONSTANT R26, desc[UR8][R26.64+0x1cc00] ;  /* 0x01cc00081a1a7981 */ /* 0x000ea2000c1e9b00 */
[----:B------:R-:W-:Y:S01]  /*10f0*/  IMAD R21, R16, 0xb800, R69 ;  /* 0x0000b80010157824 */ /* 0x000fe200078e0245 */
[----:B------:R-:W-:Y:S01]  /*1100*/  SHF.R.U32.HI R72, RZ, 0xa, R89 ;  /* 0x0000000aff487819 */ /* 0x000fe20000011659 */
[--C-:B------:R-:W-:Y:S01]  /*1110*/  IMAD R19, R18, 0xb800, R69.reuse ;  /* 0x0000b80012137824 */ /* 0x100fe200078e0245 */
[----:B------:R-:W2:Y:S01]  /*1120*/  LDG.E.64.CONSTANT R24, desc[UR8][R24.64+0x22800] ;  /* 0x0228000818187981 */ /* 0x000ea2000c1e9b00 */
[----:B------:R-:W-:Y:S01]  /*1130*/  IMAD R17, R20, 0xb800, R69 ;  /* 0x0000b80014117824 */ /* 0x000fe200078e0245 */
[----:B------:R-:W-:Y:S01]  /*1140*/  SHF.R.U32.HI R104, RZ, 0xa, R5 ;  /* 0x0000000aff687819 */ /* 0x000fe20000011605 */
[----:B------:R-:W-:Y:S01]  /*1150*/  IMAD R15, R22, 0xb800, R69 ;  /* 0x0000b800160f7824 */ /* 0x000fe200078e0245 */
[----:B------:R-:W-:Y:S01]  /*1160*/  SHF.L.U32 R107, R6, 0xb, RZ ;  /* 0x0000000b066b7819 */ /* 0x000fe200000006ff */
[----:B------:R-:W-:-:S04]  /*1170*/  IMAD.WIDE.U32 R22, R23, 0x4, R66 ;  /* 0x0000000417167825 */ /* 0x000fc800078e0042 */
[----:B------:R-:W-:-:S04]  /*1180*/  IMAD.WIDE.U32 R20, R21, 0x4, R66 ;  /* 0x0000000415147825 */ /* 0x000fc800078e0042 */
[----:B------:R-:W-:Y:S02]  /*1190*/  IMAD R73, R68, 0xb800, R69 ;  /* 0x0000b80044497824 */ /* 0x000fe400078e0245 */
[----:B------:R-:W-:Y:S01]  /*11a0*/  IMAD.WIDE.U32 R18, R19, 0x4, R66 ;  /* 0x0000000413127825 */ /* 0x000fe200078e0042 */
[----:B------:R-:W-:Y:S01]  /*11b0*/  LOP3.LUT R107, R107, R2, RZ, 0xfc, !PT ;  /* 0x000000026b6b7212 */ /* 0x000fe200078efcff */
[----:B------:R-:W2:Y:S02]  /*11c0*/  LDG.E.64.CONSTANT R22, desc[UR8][R22.64+0x28400] ;  /* 0x0284000816167981 */ /* 0x000ea4000c1e9b00 */
[----:B------:R-:W-:Y:S02]  /*11d0*/  IMAD R71, R70, 0xb800, R69 ;  /* 0x0000b80046477824 */ /* 0x000fe400078e0245 */
[----:B------:R-:W-:Y:S01]  /*11e0*/  IMAD.WIDE.U32 R16, R17, 0x4, R66 ;  /* 0x0000000411107825 */ /* 0x000fe200078e0042 */
[----:B------:R-:W2:Y:S03]  /*11f0*/  LDG.E.64.CONSTANT R20, desc[UR8][R20.64] ;  /* 0x0000000814147981 */ /* 0x000ea6000c1e9b00 */
[----:B------:R-:W-:Y:S01]  /*1200*/  IMAD R103, R72, 0xb800, R69 ;  /* 0x0000b80048677824 */ /* 0x000fe200078e0245 */
[----:B------:R-:W2:Y:S01]  /*1210*/  LDG.E.64.CONSTANT R18, desc[UR8][R18.64+0x5c00] ;  /* 0x005c000812127981 */ /* 0x000ea2000c1e9b00 */
[----:B------:R-:W-:-:S03]  /*1220*/  IMAD.WIDE.U32 R14, R15, 0x4, R66 ;  /* 0x000000040f0e7825 */ /* 0x000fc600078e0042 */
[----:B------:R-:W2:Y:S01]  /*1230*/  LDG.E.64.CONSTANT R16, desc[UR8][R16.64+0xb800] ;  /* 0x00b8000810107981 */ /* 0x000ea2000c1e9b00 */
[----:B------:R-:W-:Y:S02]  /*1240*/  IMAD R105, R104, 0xb800, R69 ;  /* 0x0000b80068697824 */ /* 0x000fe400078e0245 */
[--C-:B------:R-:W-:Y:S01]  /*1250*/  IMAD.WIDE.U32 R72, R73, 0x4, R66.reuse ;  /* 0x0000000449487825 */ /* 0x100fe200078e0042 */
[----:B------:R-:W2:Y:S03]  /*1260*/  LDG.E.64.CONSTANT R14, desc[UR8][R14.64+0x11400] ;  /* 0x011400080e0e7981 */ /* 0x000ea6000c1e9b00 */
[--C-:B------:R-:W-:Y:S02]  /*1270*/  IMAD.WIDE.U32 R70, R71, 0x4, R66.reuse ;  /* 0x0000000447467825 */ /* 0x100fe400078e0042 */
[----:B------:R-:W2:Y:S02]  /*1280*/  LDG.E.64.CONSTANT R72, desc[UR8][R72.64+0x17000] ;  /* 0x0170000848487981 */ /* 0x000ea4000c1e9b00 */
[----:B------:R-:W-:-:S02]  /*1290*/  IMAD.WIDE.U32 R68, R103, 0x4, R66 ;  /* 0x0000000467447825 */ /* 0x000fc400078e0042 */
[----:B------:R-:W2:Y:S02]  /*12a0*/  LDG.E.64.CONSTANT R70, desc[UR8][R70.64+0x1cc00] ;  /* 0x01cc000846467981 */ /* 0x000ea4000c1e9b00 */
[----:B------:R-:W-:Y:S02]  /*12b0*/  IMAD.WIDE.U32 R66, R105, 0x4, R66 ;  /* 0x0000000469427825 */ /* 0x000fe400078e0042 */
[----:B------:R-:W2:Y:S02]  /*12c0*/  LDG.E.64.CONSTANT R68, desc[UR8][R68.64+0x22800] ;  /* 0x0228000844447981 */ /* 0x000ea4000c1e9b00 */
[----:B-1----:R-:W-:Y:S02]  /*12d0*/  IMAD.WIDE.U32 R64, R107, 0x4, R64 ;  /* 0x000000046b407825 */ /* 0x002fe400078e0040 */
[----:B------:R-:W2:Y:S04]  /*12e0*/  LDG.E.64.CONSTANT R66, desc[UR8][R66.64+0x28400] ;  /* 0x0284000842427981 */ /* 0x000ea8000c1e9b00 */
[----:B------:R-:W2:Y:S04]  /*12f0*/  LDG.E.CONSTANT R133, desc[UR8][R64.64] ;  /* 0x0000000840857981 */ /* 0x000ea8000c1e9900 */
        /* <DEDUP_REMOVED lines=30> */
[----:B------:R0:W2:Y:S01]  /*14e0*/  LDG.E.CONSTANT R134, desc[UR8][R64.64+0x1f00] ;  /* 0x001f000840867981 */ /* 0x0000a2000c1e9900 */
[----:B------:R-:W1:Y:S01]  /*14f0*/  S2UR UR5, SR_CgaCtaId ;  /* 0x00000000000579c3 */ /* 0x000e620000008800 */
[----:B------:R-:W-:Y:S01]  /*1500*/  LOP3.LUT R137, R0, 0x400, RZ, 0xc0, !PT ;  /* 0x0000040000897812 */ /* 0x000fe200078ec0ff */
[----:B------:R-:W-:Y:S01]  /*1510*/  UMOV UR4, 0x400 ;  /* 0x0000040000047882 */ /* 0x000fe20000000000 */
[----:B------:R-:W-:-:S02]  /*1520*/  LOP3.LUT R135, R74, 0xc00, RZ, 0xc0, !PT ;  /* 0x00000c004a877812 */ /* 0x000fc400078ec0ff */
[----:B------:R-:W-:Y:S02]  /*1530*/  LOP3.LUT R75, R75, 0xc00, RZ, 0xc0, !PT ;  /* 0x00000c004b4b7812 */ /* 0x000fe400078ec0ff */
[----:B------:R-:W-:Y:S02]  /*1540*/  IADD3 R74, PT, PT, R0, R137, RZ ;  /* 0x00000089004a7210 */ /* 0x000fe40007ffe0ff */
[----:B------:R-:W-:Y:S02]  /*1550*/  LOP3.LUT R137, R78, 0xc00, RZ, 0xc0, !PT ;  /* 0x00000c004e897812 */ /* 0x000fe400078ec0ff */
[----:B0-----:R-:W-:Y:S02]  /*1560*/  LOP3.LUT R65, R76, 0xc00, RZ, 0xc0, !PT ;  /* 0x00000c004c417812 */ /* 0x001fe400078ec0ff */
[C---:B------:R-:W-:Y:S02]  /*1570*/  IADD3 R75, PT, PT, R0.reuse, R75, RZ ;  /* 0x0000004b004b7210 */ /* 0x040fe40007ffe0ff */
[----:B------:R-:W-:Y:S01]  /*1580*/  LOP3.LUT R79, R79, 0xc00, RZ, 0xc0, !PT ;  /* 0x00000c004f4f7812 */ /* 0x000fe200078ec0ff */
[C---:B------:R-:W-:Y:S01]  /*1590*/  IMAD.IADD R137, R0.reuse, 0x1, R137 ;  /* 0x0000000100897824 */ /* 0x040fe200078e0289 */
[----:B------:R-:W-:-:S02]  /*15a0*/  IADD3 R135, PT, PT, R0, R135, RZ ;  /* 0x0000008700877210 */ /* 0x000fc40007ffe0ff */
[----:B------:R-:W-:Y:S01]  /*15b0*/  LOP3.LUT R139, R80, 0xc00, RZ, 0xc0, !PT ;  /* 0x00000c00508b7812 */ /* 0x000fe200078ec0ff */
[----:B-1----:R-:W-:Y:S01]  /*15c0*/  ULEA UR6, UR5, UR4, 0x18 ;  /* 0x0000000405067291 */ /* 0x002fe2000f8ec0ff */
[----:B------:R-:W-:Y:S02]  /*15d0*/  LOP3.LUT R77, R77, 0xc00, RZ, 0xc0, !PT ;  /* 0x00000c004d4d7812 */ /* 0x000fe400078ec0ff */
[----:B------:R-:W-:Y:S02]  /*15e0*/  IADD3 R65, PT, PT, R0, R65, RZ ;  /* 0x0000004100417210 */ /* 0x000fe40007ffe0ff */
[----:B------:R-:W-:Y:S02]  /*15f0*/  LOP3.LUT R81, R81, 0xc00, RZ, 0xc0, !PT ;  /* 0x00000c0051517812 */ /* 0x000fe400078ec0ff */
[----:B------:R-:W-:Y:S01]  /*1600*/  LEA R74, R74, UR6, 0x2 ;  /* 0x000000064a4a7c11 */ /* 0x000fe2000f8e10ff */
[----:B------:R-:W-:Y:S01]  /*1610*/  BAR.SYNC.DEFER_BLOCKING 0x0 ;  /* 0x0000000000007b1d */ /* 0x000fe20000010000 */
[----:B------:R-:W-:-:S02]  /*1620*/  LEA R75, R75, UR6, 0x2 ;  /* 0x000000064b4b7c11 */ /* 0x000fc4000f8e10ff */
[C---:B------:R-:W-:Y:S02]  /*1630*/  IADD3 R79, PT, PT, R0.reuse, R79, RZ ;  /* 0x0000004f004f7210 */ /* 0x040fe40007ffe0ff */
[----:B------:R-:W-:Y:S02]  /*1640*/  LOP3.LUT R85, R85, 0xc00, RZ, 0xc0, !PT ;  /* 0x00000c0055557812 */ /* 0x000fe400078ec0ff */
[----:B------:R-:W-:Y:S02]  /*1650*/  LEA R135, R135, UR6, 0x2 ;  /* 0x0000000687877c11 */ /* 0x000fe4000f8e10ff */
[C---:B------:R-:W-:Y:S02]  /*1660*/  IADD3 R139, PT, PT, R0.reuse, R139, RZ ;  /* 0x0000008b008b7210 */ /* 0x040fe40007ffe0ff */
[----:B------:R-:W-:Y:S02]  /*1670*/  LOP3.LUT R87, R87, 0xc00, RZ, 0xc0, !PT ;  /* 0x00000c0057577812 */ /* 0x000fe400078ec0ff */
[----:B------:R-:W-:-:S02]  /*1680*/  IADD3 R77, PT, PT, R0, R77, RZ ;  /* 0x0000004d004d7210 */ /* 0x000fc40007ffe0ff */
[----:B------:R-:W-:Y:S02]  /*1690*/  LEA R65, R65, UR6, 0x2 ;  /* 0x0000000641417c11 */ /* 0x000fe4000f8e10ff */
[----:B------:R-:W-:Y:S02]  /*16a0*/  LOP3.LUT R91, R91, 0xc00, RZ, 0xc0, !PT ;  /* 0x00000c005b5b7812 */ /* 0x000fe400078ec0ff */
[----:B------:R-:W-:Y:S02]  /*16b0*/  LEA R137, R137, UR6, 0x2 ;  /* 0x0000000689897c11 */ /* 0x000fe4000f8e10ff */
[----:B------:R-:W-:Y:S02]  /*16c0*/  LOP3.LUT R83, R83, 0xc00, RZ, 0xc0, !PT ;  /* 0x00000c0053537812 */ /* 0x000fe400078ec0ff */
[----:B------:R-:W-:Y:S01]  /*16d0*/  IADD3 R81, PT, PT, R0, R81, RZ ;  /* 0x0000005100517210 */ /* 0x000fe20007ffe0ff */
[----:B---3--:R0:W-:Y:S01]  /*16e0*/  STS.64 [R74], R8 ;  /* 0x000000084a007388 */ /* 0x0081e20000000a00 */
[----:B------:R-:W-:-:S02]  /*16f0*/  LEA R79, R79, UR6, 0x2 ;  /* 0x000000064f4f7c11 */ /* 0x000fc4000f8e10ff */
[C---:B------:R-:W-:Y:S01]  /*1700*/  IADD3 R85, PT, PT, R0.reuse, R85, RZ ;  /* 0x0000005500557210 */ /* 0x040fe20007ffe0ff */
[----:B----4-:R1:W-:Y:S01]  /*1710*/  STS.64 [R75+0x200], R10 ;  /* 0x0002000a4b007388 */ /* 0x0103e20000000a00 */
[----:B------:R-:W-:Y:S02]  /*1720*/  LEA R139, R139, UR6, 0x2 ;  /* 0x000000068b8b7c11 */ /* 0x000fe4000f8e10ff */
[C---:B------:R-:W-:Y:S01]  /*1730*/  IADD3 R87, PT, PT, R0.reuse, R87, RZ ;  /* 0x0000005700577210 */ /* 0x040fe20007ffe0ff */
[----:B-----5:R3:W-:Y:S01]  /*1740*/  STS.64 [R135+0x400], R12 ;  /* 0x0004000c87007388 */ /* 0x0207e20000000a00 */
[----:B------:R-:W-:Y:S02]  /*1750*/  LEA R77, R77, UR6, 0x2 ;  /* 0x000000064d4d7c11 */ /* 0x000fe4000f8e10ff */
[C---:B------:R-:W-:Y:S01]  /*1760*/  IADD3 R91, PT, PT, R0.reuse, R91, RZ ;  /* 0x0000005b005b7210 */ /* 0x040fe20007ffe0ff */
[----:B--2---:R-:W-:Y:S01]  /*1770*/  STS.64 [R65+0x600], R62 ;  /* 0x0006003e41007388 */ /* 0x004fe20000000a00 */
[----:B------:R-:W-:-:S02]  /*1780*/  IADD3 R83, PT, PT, R0, R83, RZ ;  /* 0x0000005300537210 */ /* 0x000fc40007ffe0ff */
[----:B------:R-:W-:Y:S01]  /*1790*/  LEA R81, R81, UR6, 0x2 ;  /* 0x0000000651517c11 */ /* 0x000fe2000f8e10ff */
[----:B------:R-:W-:Y:S01]  /*17a0*/  STS.64 [R137+0x800], R60 ;  /* 0x0008003c89007388 */ /* 0x000fe20000000a00 */
[----:B------:R-:W-:Y:S02]  /*17b0*/  LEA R85, R85, UR6, 0x2 ;  /* 0x0000000655557c11 */ /* 0x000fe4000f8e10ff */
[----:B------:R-:W-:Y:S01]  /*17c0*/  LEA R87, R87, UR6, 0x2 ;  /* 0x0000000657577c11 */ /* 0x000fe2000f8e10ff */
[----:B------:R-:W-:Y:S01]  /*17d0*/  STS.64 [R79+0xa00], R58 ;  /* 0x000a003a4f007388 */ /* 0x000fe20000000a00 */
[----:B------:R-:W-:Y:S02]  /*17e0*/  LEA R91, R91, UR6, 0x2 ;  /* 0x000000065b5b7c11 */ /* 0x000fe4000f8e10ff */
[----:B0-----:R-:W-:Y:S01]  /*17f0*/  LOP3.LUT R9, R94, 0xc00, RZ, 0xc0, !PT ;  /* 0x00000c005e097812 */ /* 0x001fe200078ec0ff */
[----:B------:R-:W-:Y:S01]  /*1800*/  STS.64 [R139+0xc00], R56 ;  /* 0x000c00388b007388 */ /* 0x000fe20000000a00 */
[----:B------:R-:W-:-:S03]  /*1810*/  LEA R83, R83, UR6, 0x2 ;  /* 0x0000000653537c11 */ /* 0x000fc6000f8e10ff */
[----:B------:R-:W-:Y:S01]  /*1820*/  STS.64 [R77+0xe00], R54 ;  /* 0x000e00364d007388 */ /* 0x000fe20000000a00 */
[----:B-1----:R-:W-:-:S03]  /*1830*/  LOP3.LUT R11, R96, 0xc00, RZ, 0xc0, !PT ;  /* 0x00000c00600b7812 */ /* 0x002fc600078ec0ff */
[----:B------:R-:W-:Y:S01]  /*1840*/  STS.64 [R81], R52 ;  /* 0x0000003451007388 */ /* 0x000fe20000000a00 */
[----:B------:R-:W-:Y:S01]  /*1850*/  LOP3.LUT R93, R93, 0xc00, RZ, 0xc0, !PT ;  /* 0x00000c005d5d7812 */ /* 0x000fe200078ec0ff */
[----:B------:R-:W-:Y:S02]  /*1860*/  IMAD.IADD R9, R0, 0x1, R9 ;  /* 0x0000000100097824 */ /* 0x000fe400078e0209 */
[----:B------:R0:W-:Y:S01]  /*1870*/  STS.64 [R85+0x200], R50 ;  /* 0x0002003255007388 */ /* 0x0001e20000000a00 */
[----:B------:R-:W-:-:S03]  /*1880*/  LOP3.LUT R99, R99, 0xc00, RZ, 0xc0, !PT ;  /* 0x00000c0063637812 */ /* 0x000fc600078ec0ff */
[----:B------:R-:W-:Y:S01]  /*1890*/  STS.64 [R87+0x400], R48 ;  /* 0x0004003057007388 */ /* 0x000fe20000000a00 */
[----:B---3--:R-:W-:-:S03]  /*18a0*/  LOP3.LUT R13, R82, 0x1c00, RZ, 0xc0, !PT ;  /* 0x00001c00520d7812 */ /* 0x008fc600078ec0ff */
[----:B------:R1:W-:Y:S01]  /*18b0*/  STS.64 [R91+0x600], R46 ;  /* 0x0006002e5b007388 */ /* 0x0003e20000000a00 */
[----:B------:R-:W-:-:S03]  /*18c0*/  IADD3 R11, PT, PT, R0, R11, RZ ;  /* 0x0000000b000b7210 */ /* 0x000fc60007ffe0ff */
[----:B------:R2:W-:Y:S01]  /*18d0*/  STS.64 [R83+0x800], R44 ;  /* 0x0008002c53007388 */ /* 0x0005e20000000a00 */
[C---:B------:R-:W-:Y:S02]  /*18e0*/  IADD3 R93, PT, PT, R0.reuse, R93, RZ ;  /* 0x0000005d005d7210 */ /* 0x040fe40007ffe0ff */
[----:B------:R-:W-:Y:S02]  /*18f0*/  IADD3 R99, PT, PT, R0, R99, RZ ;  /* 0x0000006300637210 */ /* 0x000fe40007ffe0ff */
[----:B------:R-:W-:Y:S02]  /*1900*/  LOP3.LUT R97, R97, 0x1c00, RZ, 0xc0, !PT ;  /* 0x00001c0061617812 */ /* 0x000fe400078ec0ff */
[----:B0-----:R-:W-:Y:S02]  /*1910*/  LOP3.LUT R51, R100, 0x1c00, RZ, 0xc0, !PT ;  /* 0x00001c0064337812 */ /* 0x001fe400078ec0ff */
[----:B-1----:R-:W-:Y:S02]  /*1920*/  LOP3.LUT R47, R86, 0x1c00, RZ, 0xc0, !PT ;  /* 0x00001c00562f7812 */ /* 0x002fe400078ec0ff */
[----:B--2---:R-:W-:-:S02]  /*1930*/  LOP3.LUT R45, R88, 0x1c00, RZ, 0xc0, !PT ;  /* 0x00001c00582d7812 */ /* 0x004fc400078ec0ff */
[----:B------:R-:W-:Y:S02]  /*1940*/  IADD3 R13, PT, PT, R0, R13, RZ ;  /* 0x0000000d000d7210 */ /* 0x000fe40007ffe0ff */
[----:B------:R-:W-:Y:S02]  /*1950*/  LEA R9, R9, UR6, 0x2 ;  /* 0x0000000609097c11 */ /* 0x000fe4000f8e10ff */
[----:B------:R-:W-:Y:S02]  /*1960*/  LOP3.LUT R49, R102, 0x1c00, RZ, 0xc0, !PT ;  /* 0x00001c0066317812 */ /* 0x000fe400078ec0ff */
[----:B------:R-:W-:Y:S02]  /*1970*/  LEA R11, R11, UR6, 0x2 ;  /* 0x000000060b0b7c11 */ /* 0x000fe4000f8e10ff */
[----:B------:R-:W-:Y:S02]  /*1980*/  IADD3 R45, PT, PT, R0, R45, RZ ;  /* 0x0000002d002d7210 */ /* 0x000fe40007ffe0ff */
[----:B------:R-:W-:-:S02]  /*1990*/  LEA R93, R93, UR6, 0x2 ;  /* 0x000000065d5d7c11 */ /* 0x000fc4000f8e10ff */
[C---:B------:R-:W-:Y:S01]  /*19a0*/  IADD3 R47, PT, PT, R0.reuse, R47, RZ ;  /* 0x0000002f002f7210 */ /* 0x040fe20007ffe0ff */
[C---:B------:R-:W-:Y:S01]  /*19b0*/  IMAD.IADD R51, R0.reuse, 0x1, R51 ;  /* 0x0000000100337824 */ /* 0x040fe200078e0233 */
[----:B------:R-:W-:Y:S02]  /*19c0*/  LEA R99, R99, UR6, 0x2 ;  /* 0x0000000663637c11 */ /* 0x000fe4000f8e10ff */
[C---:B------:R-:W-:Y:S01]  /*19d0*/  IADD3 R97, PT, PT, R0.reuse, R97, RZ ;  /* 0x0000006100617210 */ /* 0x040fe20007ffe0ff */
[----:B------:R0:W-:Y:S01]  /*19e0*/  STS.64 [R9+0xa00], R42 ;  /* 0x000a002a09007388 */ /* 0x0001e20000000a00 */
[----:B------:R-:W-:Y:S02]  /*19f0*/  LEA R13, R13, UR6, 0x2 ;  /* 0x000000060d0d7c11 */ /* 0x000fe4000f8e10ff */
[----:B------:R-:W-:Y:S01]  /*1a00*/  IADD3 R49, PT, PT, R0, R49, RZ ;  /* 0x0000003100317210 */ /* 0x000fe20007ffe0ff */
[----:B------:R1:W-:Y:S01]  /*1a10*/  STS.64 [R11+0xc00], R40 ;  /* 0x000c00280b007388 */ /* 0x0003e20000000a00 */
[----:B------:R-:W-:-:S02]  /*1a20*/  LEA R45, R45, UR6, 0x2 ;  /* 0x000000062d2d7c11 */ /* 0x000fc4000f8e10ff */
[----:B------:R-:W-:Y:S01]  /*1a30*/  LEA R47, R47, UR6, 0x2 ;  /* 0x000000062f2f7c11 */ /* 0x000fe2000f8e10ff */
[----:B------:R-:W-:Y:S01]  /*1a40*/  STS.64 [R93+0xe00], R38 ;  /* 0x000e00265d007388 */ /* 0x000fe20000000a00 */
[----:B------:R-:W-:Y:S02]  /*1a50*/  LEA R97, R97, UR6, 0x2 ;  /* 0x0000000661617c11 */ /* 0x000fe4000f8e10ff */
[----:B------:R-:W-:Y:S01]  /*1a60*/  LEA R49, R49, UR6, 0x2 ;  /* 0x0000000631317c11 */ /* 0x000fe2000f8e10ff */
[----:B------:R-:W-:Y:S01]  /*1a70*/  STS.64 [R99], R36 ;  /* 0x0000002463007388 */ /* 0x000fe20000000a00 */
[----:B------:R-:W-:Y:S02]  /*1a80*/  LEA R51, R51, UR6, 0x2 ;  /* 0x0000000633337c11 */ /* 0x000fe4000f8e10ff */
[----:B------:R-:W-:Y:S01]  /*1a90*/  LOP3.LUT R7, R7, 0x1c00, RZ, 0xc0, !PT ;  /* 0x00001c0007077812 */ /* 0x000fe200078ec0ff */
[----:B------:R2:W-:Y:S01]  /*1aa0*/  STS.64 [R13+0x200], R34 ;  /* 0x000200220d007388 */ /* 0x0005e20000000a00 */
[----:B------:R-:W-:-:S02]  /*1ab0*/  LOP3.LUT R101, R101, 0x1c00, RZ, 0xc0, !PT ;  /* 0x00001c0065657812 */ /* 0x000fc400078ec0ff */
[----:B0-----:R-:W-:Y:S01]  /*1ac0*/  LOP3.LUT R9, R98, 0x1c00, RZ, 0xc0, !PT ;  /* 0x00001c0062097812 */ /* 0x001fe200078ec0ff */
[----:B------:R-:W-:Y:S01]  /*1ad0*/  STS.64 [R45+0x400], R32 ;  /* 0x000400202d007388 */ /* 0x000fe20000000a00 */
[----:B------:R-:W-:-:S03]  /*1ae0*/  LOP3.LUT R95, R95, 0x1c00, RZ, 0xc0, !PT ;  /* 0x00001c005f5f7812 */ /* 0x000fc600078ec0ff */
[----:B------:R-:W-:Y:S01]  /*1af0*/  STS.64 [R47+0x600], R30 ;  /* 0x0006001e2f007388 */ /* 0x000fe20000000a00 */
[----:B-1----:R-:W-:Y:S02]  /*1b00*/  LOP3.LUT R11, R84, 0x1c00, RZ, 0xc0, !PT ;  /* 0x00001c00540b7812 */ /* 0x002fe400078ec0ff */
[C---:B------:R-:W-:Y:S01]  /*1b10*/  IADD3 R7, PT, PT, R0.reuse, R7, RZ ;  /* 0x0000000700077210 */ /* 0x040fe20007ffe0ff */
[----:B------:R-:W-:Y:S01]  /*1b20*/  STS.64 [R97+0x800], R28 ;  /* 0x0008001c61007388 */ /* 0x000fe20000000a00 */
[----:B------:R-:W-:Y:S02]  /*1b30*/  IADD3 R101, PT, PT, R0, R101, RZ ;  /* 0x0000006500657210 */ /* 0x000fe40007ffe0ff */
[----:B--2---:R-:W-:Y:S01]  /*1b40*/  LOP3.LUT R13, R92, 0x1c00, RZ, 0xc0, !PT ;  /* 0x00001c005c0d7812 */ /* 0x004fe200078ec0ff */
[----:B------:R-:W-:Y:S01]  /*1b50*/  STS.64 [R49+0xa00], R26 ;  /* 0x000a001a31007388 */ /* 0x000fe20000000a00 */
[C---:B------:R-:W-:Y:S01]  /*1b60*/  IADD3 R9, PT, PT, R0.reuse, R9, RZ ;  /* 0x0000000900097210 */ /* 0x040fe20007ffe0ff */
[----:B------:R-:W-:Y:S01]  /*1b70*/  UIADD3 UR4, UPT, UPT, UR4, 0x4000, URZ ;  /* 0x0000400004047890 */ /* 0x000fe2000fffe0ff */
[----:B------:R-:W-:Y:S01]  /*1b80*/  LOP3.LUT R5, R5, 0x1c00, RZ, 0xc0, !PT ;  /* 0x00001c0005057812 */ /* 0x000fe200078ec0ff */
[----:B------:R0:W-:Y:S01]  /*1b90*/  STS.64 [R51+0xc00], R24 ;  /* 0x000c001833007388 */ /* 0x0001e20000000a00 */
[----:B------:R-:W-:-:S02]  /*1ba0*/  IADD3 R95, PT, PT, R0, R95, RZ ;  /* 0x0000005f005f7210 */ /* 0x000fc40007ffe0ff */
[----:B------:R-:W-:Y:S02]  /*1bb0*/  LOP3.LUT R89, R89, 0x1c00, RZ, 0xc0, !PT ;  /* 0x00001c0059597812 */ /* 0x000fe400078ec0ff */
[----:B------:R-:W-:Y:S02]  /*1bc0*/  IADD3 R11, PT, PT, R0, R11, RZ ;  /* 0x0000000b000b7210 */ /* 0x000fe40007ffe0ff */
[----:B------:R-:W-:Y:S02]  /*1bd0*/  LEA R7, R7, UR6, 0x2 ;  /* 0x0000000607077c11 */ /* 0x000fe4000f8e10ff */
[----:B------:R-:W-:Y:S02]  /*1be0*/  LEA R101, R101, UR6, 0x2 ;  /* 0x0000000665657c11 */ /* 0x000fe4000f8e10ff */
[----:B0-----:R-:W-:Y:S02]  /*1bf0*/  LOP3.LUT R25, R90, 0x1c00, RZ, 0xc0, !PT ;  /* 0x00001c005a197812 */ /* 0x001fe400078ec0ff */
[C---:B------:R-:W-:Y:S01]  /*1c00*/  IADD3 R13, PT, PT, R0.reuse, R13, RZ ;  /* 0x0000000d000d7210 */ /* 0x040fe20007ffe0ff */
[----:B------:R-:W-:Y:S01]  /*1c10*/  ULEA UR4, UR5, UR4, 0x18 ;  /* 0x0000000405047291 */ /* 0x000fe2000f8ec0ff */
[----:B------:R-:W-:Y:S01]  /*1c20*/  LEA R9, R9, UR6, 0x2 ;  /* 0x0000000609097c11 */ /* 0x000fe2000f8e10ff */
[C---:B------:R-:W-:Y:S01]  /*1c30*/  IMAD.IADD R5, R0.reuse, 0x1, R5 ;  /* 0x0000000100057824 */ /* 0x040fe200078e0205 */
[----:B------:R-:W-:-:S02]  /*1c40*/  IADD3 R25, PT, PT, R0, R25, RZ ;  /* 0x0000001900197210 */ /* 0x000fc40007ffe0ff */
[----:B------:R-:W-:Y:S02]  /*1c50*/  LEA R95, R95, UR6, 0x2 ;  /* 0x000000065f5f7c11 */ /* 0x000fe4000f8e10ff */
[----:B------:R-:W-:Y:S01]  /*1c60*/  IADD3 R89, PT, PT, R0, R89, RZ ;  /* 0x0000005900597210 */ /* 0x000fe20007ffe0ff */
[----:B------:R0:W-:Y:S01]  /*1c70*/  STS.64 [R7+0xe00], R22 ;  /* 0x000e001607007388 */ /* 0x0001e20000000a00 */
[----:B------:R-:W-:Y:S02]  /*1c80*/  LEA R11, R11, UR6, 0x2 ;  /* 0x000000060b0b7c11 */ /* 0x000fe4000f8e10ff */
[----:B------:R-:W-:Y:S01]  /*1c90*/  LEA R13, R13, UR6, 0x2 ;  /* 0x000000060d0d7c11 */ /* 0x000fe2000f8e10ff */
[----:B------:R1:W-:Y:S01]  /*1ca0*/  STS.64 [R101], R20 ;  /* 0x0000001465007388 */ /* 0x0003e20000000a00 */
[----:B------:R-:W-:Y:S02]  /*1cb0*/  LEA R25, R25, UR6, 0x2 ;  /* 0x0000000619197c11 */ /* 0x000fe4000f8e10ff */
[----:B------:R-:W-:Y:S01]  /*1cc0*/  LEA R89, R89, UR6, 0x2 ;  /* 0x0000000659597c11 */ /* 0x000fe2000f8e10ff */
[----:B------:R1:W-:Y:S01]  /*1cd0*/  STS.64 [R9+0x200], R18 ;  /* 0x0002001209007388 */ /* 0x0003e20000000a00 */
[----:B------:R-:W-:-:S02]  /*1ce0*/  LEA R5, R5, UR6, 0x2 ;  /* 0x0000000605057c11 */ /* 0x000fc4000f8e10ff */
[----:B------:R-:W-:Y:S01]  /*1cf0*/  LEA R2, R2, UR4, 0x2 ;  /* 0x0000000402027c11 */ /* 0x000fe2000f8e10ff */
[----:B------:R1:W-:Y:S04]  /*1d00*/  STS.64 [R95+0x400], R16 ;  /* 0x000400105f007388 */ /* 0x0003e80000000a00 */
[----:B------:R1:W-:Y:S04]  /*1d10*/  STS.64 [R11+0x600], R14 ;  /* 0x0006000e0b007388 */ /* 0x0003e80000000a00 */
[----:B------:R1:W-:Y:S04]  /*1d20*/  STS.64 [R13+0x800], R72 ;  /* 0x000800480d007388 */ /* 0x0003e80000000a00 */
[----:B------:R1:W-:Y:S04]  /*1d30*/  STS.64 [R25+0xa00], R70 ;  /* 0x000a004619007388 */ /* 0x0003e80000000a00 */
[----:B------:R1:W-:Y:S04]  /*1d40*/  STS.64 [R89+0xc00], R68 ;  /* 0x000c004459007388 */ /* 0x0003e80000000a00 */
[----:B------:R1:W-:Y:S04]  /*1d50*/  STS.64 [R5+0xe00], R66 ;  /* 0x000e004205007388 */ /* 0x0003e80000000a00 */
[----:B------:R1:W-:Y:S04]  /*1d60*/  STS [R2], R133 ;  /* 0x0000008502007388 */ /* 0x0003e80000000800 */
[----:B------:R1:W-:Y:S04]  /*1d70*/  STS [R2+0x100], R132 ;  /* 0x0001008402007388 */ /* 0x0003e80000000800 */
        /* <DEDUP_REMOVED lines=29> */
[----:B------:R1:W-:Y:S01]  /*1f50*/  STS [R2+0x1f00], R134 ;  /* 0x001f008602007388 */ /* 0x0003e20000000800 */
[----:B------:R-:W-:-:S02]  /*1f60*/  IADD3 R6, PT, PT, R6, 0x1, RZ ;  /* 0x0000000106067810 */ /* 0x000fc40007ffe0ff */
[----:B0-----:R-:W-:Y:S01]  /*1f70*/  MOV R7, RZ ;  /* 0x000000ff00077202 */ /* 0x001fe20000000f00 */
[----:B------:R-:W-:Y:S01]  /*1f80*/  BAR.SYNC.DEFER_BLOCKING 0x0 ;  /* 0x0000000000007b1d */ /* 0x000fe20000010000 */
[----:B------:R-:W-:Y:S01]  /*1f90*/  ISETP.NE.AND P1, PT, R6, 0x2e, PT ;  /* 0x0000002e0600780c */ /* 0x000fe20003f25270 */
[----:B------:R-:W-:-:S12]  /*1fa0*/  UPLOP3.LUT UP0, UPT, UPT, UPT, UPT, 0x80, 0x8 ;  /* 0x000000000008789c */ /* 0x000fd80003f0f070 */
.L_x_3:
[----:B-1----:R-:W0:Y:S01]  /*1fb0*/  S2R R2, SR_TID.X ;  /* 0x0000000000027919 */ /* 0x002e220000002100 */
[----:B------:R-:W-:Y:S01]  /*1fc0*/  HFMA2 R140, -RZ, RZ, 0, 0 ;  /* 0x00000000ff8c7431 */ /* 0x000fe200000001ff */
[----:B------:R-:W-:Y:S02]  /*1fd0*/  UPLOP3.LUT UP1, UPT, UPT, UPT, UP0, 0x80, 0x8 ;  /* 0x000000000008789c */ /* 0x000fe40003f2f000 */
[----:B------:R-:W-:Y:S01]  /*1fe0*/  UPLOP3.LUT UP0, UPT, UPT, UPT, UPT, 0x80, 0x8 ;  /* 0x000000000008789c */ /* 0x000fe20003f0f070 */
[C---:B0-----:R-:W-:Y:S02]  /*1ff0*/  SHF.L.U32 R5, R2.reuse, 0x5, RZ ;  /* 0x0000000502057819 */ /* 0x041fe400000006ff */
[C---:B--2---:R-:W-:Y:S02]  /*2000*/  SHF.L.U32 R9, R2.reuse, 0x6, RZ ;  /* 0x0000000602097819 */ /* 0x044fe400000006ff */
[----:B------:R-:W-:Y:S02]  /*2010*/  LOP3.LUT R8, R5, 0x300, RZ, 0xc0, !PT ;  /* 0x0000030005087812 */ /* 0x000fe400078ec0ff */
[----:B------:R-:W-:-:S02]  /*2020*/  SHF.L.U32 R11, R2, 0x3, RZ ;  /* 0x00000003020b7819 */ /* 0x000fc400000006ff */
[----:B------:R-:W-:Y:S02]  /*2030*/  LOP3.LUT R8, R8, 0xf800, R9, 0xf8, !PT ;  /* 0x0000f80008087812 */ /* 0x000fe400078ef809 */
[----:B------:R-:W-:Y:S02]  /*2040*/  LOP3.LUT R10, R5, 0x60, RZ, 0xc0, !PT ;  /* 0x00000060050a7812 */ /* 0x000fe400078ec0ff */
[----:B------:R-:W-:Y:S02]  /*2050*/  LOP3.LUT R8, R8, 0x20, R11, 0xf8, !PT ;  /* 0x0000002008087812 */ /* 0x000fe400078ef80b */
[C---:B------:R-:W-:Y:S02]  /*2060*/  LEA R5, R7.reuse, R10, 0xa ;  /* 0x0000000a07057211 */ /* 0x040fe400078e50ff */
[----:B------:R-:W-:-:S07]  /*2070*/  LEA R7, R7, R8, 0x3 ;  /* 0x0000000807077211 */ /* 0x000fce00078e18ff */
.L_x_2:
[----:B------:R-:W-:Y:S01]  /*2080*/  IMAD.MOV.U32 R148, RZ, RZ, RZ ;  /* 0x000000ffff947224 */ /* 0x000fe200078e00ff */
[----:B------:R-:W-:Y:S02]  /*2090*/  UPLOP3.LUT UP2, UPT, UPT, UPT, UP0, 0x80, 0x8 ;  /* 0x000000000008789c */ /* 0x000fe40003f4f000 */
[----:B--2---:R-:W-:-:S11]  /*20a0*/  UPLOP3.LUT UP0, UPT, UPT, UPT, UPT, 0x80, 0x8 ;  /* 0x000000000008789c */ /* 0x004fd60003f0f070 */
.L_x_1:
[----:B--2---:R-:W-:-:S04]  /*20b0*/  LEA R141, R140, R148, 0x6 ;  /* 0x000000948c8d7211 */ /* 0x004fc800078e30ff */
[----:B------:R-:W-:-:S05]  /*20c0*/  LEA R141, R141, R142, 0x2 ;  /* 0x0000008e8d8d7211 */ /* 0x000fca00078e10ff */
[----:B------:R0:W5:Y:S04]  /*20d0*/  LDL.128 R32, [R141] ;  /* 0x000000008d207983 */ /* 0x0001680000100c00 */
[----:B------:R0:W5:Y:S04]  /*20e0*/  LDL.128 R8, [R141+0x280] ;  /* 0x000280008d087983 */ /* 0x0001680000100c00 */
        /* <DEDUP_REMOVED lines=29> */
[----:B------:R0:W5:Y:S01]  /*22c0*/  LDL.128 R128, [R141+0x6b0] ;  /* 0x0006b0008d807983 */ /* 0x0001620000100c00 */
[----:B------:R-:W1:Y:S01]  /*22d0*/  S2UR UR5, SR_CgaCtaId ;  /* 0x00000000000579c3 */ /* 0x000e620000008800 */
[----:B------:R-:W-:Y:S01]  /*22e0*/  UMOV UR4, 0x400 ;  /* 0x0000040000047882 */ /* 0x000fe20000000000 */
[----:B------:R-:W-:Y:S01]  /*22f0*/  HFMA2 R143, -RZ, RZ, 0, 0 ;  /* 0x00000000ff8f7431 */ /* 0x000fe200000001ff */
[----:B------:R-:W-:Y:S01]  /*2300*/  UIADD3 UR6, UPT, UPT, UR4, 0x4000, URZ ;  /* 0x0000400004067890 */ /* 0x000fe2000fffe0ff */
[----:B------:R-:W-:Y:S01]  /*2310*/  IADD3 R148, PT, PT, R5, R148, RZ ;  /* 0x0000009405947210 */ /* 0x000fe20007ffe0ff */
[----:B------:R-:W-:-:S02]  /*2320*/  UPLOP3.LUT UP3, UPT, UPT, UPT, UP0, 0x80, 0x8 ;  /* 0x000000000008789c */ /* 0x000fc40003f6f000 */
[----:B-1----:R-:W-:Y:S02]  /*2330*/  ULEA UR4, UR5, UR4, 0x18 ;  /* 0x0000000405047291 */ /* 0x002fe4000f8ec0ff */
[----:B0-----:R-:W-:-:S12]  /*2340*/  ULEA UR6, UR5, UR6, 0x18 ;  /* 0x0000000605067291 */ /* 0x001fd8000f8ec0ff */
.L_x_0:
[----:B------:R-:W-:Y:S02]  /*2350*/  LEA R136, R140, R7, 0x7 ;  /* 0x000000078c887211 */ /* 0x000fe400078e38ff */
[----:B------:R-:W-:Y:S02]  /*2360*/  LEA R137, R143, R148, 0x7 ;  /* 0x000000948f897211 */ /* 0x000fe400078e38ff */
[----:B------:R-:W-:Y:S02]  /*2370*/  IADD3 R136, PT, PT, R136, R143, RZ ;  /* 0x0000008f88887210 */ /* 0x000fe40007ffe0ff */
[----:B------:R-:W-:Y:S02]  /*2380*/  LEA R155, R137, UR6, 0x2 ;  /* 0x00000006899b7c11 */ /* 0x000fe4000f8e10ff */
[----:B------:R-:W-:Y:S02]  /*2390*/  LEA R153, R136, UR4, 0x2 ;  /* 0x0000000488997c11 */ /* 0x000fe4000f8e10ff */
[----:B------:R-:W-:Y:S01]  /*23a0*/  IADD3 R143, PT, PT, R143, 0x1, RZ ;  /* 0x000000018f8f7810 */ /* 0x000fe20007ffe0ff */
[----:B------:R-:W-:Y:S03]  /*23b0*/  LDS.128 R144, [R155] ;  /* 0x000000009b907984 */ /* 0x000fe60000000c00 */
[----:B------:R-:W-:Y:S01]  /*23c0*/  ISETP.NE.AND P0, PT, R143, 0x8, PT ;  /* 0x000000088f00780c */ /* 0x000fe20003f05270 */
[----:B------:R-:W0:Y:S04]  /*23d0*/  LDS R151, [R153] ;  /* 0x0000000099977984 */ /* 0x000e280000000800 */
[----:B------:R-:W1:Y:S04]  /*23e0*/  LDS R149, [R153+0x100] ;  /* 0x0001000099957984 */ /* 0x000e680000000800 */
[----:B--2---:R-:W2:Y:S04]  /*23f0*/  LDS R158, [R153+0x40] ;  /* 0x00004000999e7984 */ /* 0x004ea80000000800 */
[----:B------:R-:W3:Y:S04]  /*2400*/  LDS R156, [R153+0x140] ;  /* 0x00014000999c7984 */ /* 0x000ee80000000800 */
[----:B------:R-:W4:Y:S04]  /*2410*/  LDS R154, [R153+0x1000] ;  /* 0x00100000999a7984 */ /* 0x000f280000000800 */
[----:B------:R-:W4:Y:S04]  /*2420*/  LDS R152, [R153+0x1100] ;  /* 0x0011000099987984 */ /* 0x000f280000000800 */
[----:B------:R-:W4:Y:S04]  /*2430*/  LDS R150, [R153+0x1040] ;  /* 0x0010400099967984 */ /* 0x000f280000000800 */
[----:B------:R-:W4:Y:S04]  /*2440*/  LDS R157, [R153+0x1140] ;  /* 0x00114000999d7984 */ /* 0x000f280000000800 */
[----:B------:R-:W4:Y:S01]  /*2450*/  LDS.128 R136, [R155+0x10] ;  /* 0x000010009b887984 */ /* 0x000f220000000c00 */
[C---:B0----5:R-:W-:Y:S01]  /*2460*/  FFMA R32, R151.reuse, R144, R32 ;  /* 0x0000009097207223 */ /* 0x061fe20000000020 */
[C---:B------:R-:W-:Y:S01]  /*2470*/  FFMA R33, R151.reuse, R145, R33 ;  /* 0x0000009197217223 */ /* 0x040fe20000000021 */
[C---:B------:R-:W-:Y:S01]  /*2480*/  FFMA R34, R151.reuse, R146, R34 ;  /* 0x0000009297227223 */ /* 0x040fe20000000022 */
[----:B------:R-:W-:Y:S01]  /*2490*/  FFMA R35, R151, R147, R35 ;  /* 0x0000009397237223 */ /* 0x000fe20000000023 */
[C---:B-1----:R-:W-:Y:S01]  /*24a0*/  FFMA R28, R149.reuse, R144, R28 ;  /* 0x00000090951c7223 */ /* 0x042fe2000000001c */
[C---:B------:R-:W-:Y:S01]  /*24b0*/  FFMA R29, R149.reuse, R145, R29 ;  /* 0x00000091951d7223 */ /* 0x040fe2000000001d */
[C---:B------:R-:W-:Y:S01]  /*24c0*/  FFMA R30, R149.reuse, R146, R30 ;  /* 0x00000092951e7223 */ /* 0x040fe2000000001e */
[----:B------:R-:W-:Y:S01]  /*24d0*/  FFMA R31, R149, R147, R31 ;  /* 0x00000093951f7223 */ /* 0x000fe2000000001f */
[----:B--2---:R-:W-:Y:S01]  /*24e0*/  FFMA R24, R144, R158, R24 ;  /* 0x0000009e90187223 */ /* 0x004fe20000000018 */
[C---:B------:R-:W-:Y:S01]  /*24f0*/  FFMA R25, R158.reuse, R145, R25 ;  /* 0x000000919e197223 */ /* 0x040fe20000000019 */
[C---:B------:R-:W-:Y:S01]  /*2500*/  FFMA R26, R158.reuse, R146, R26 ;  /* 0x000000929e1a7223 */ /* 0x040fe2000000001a */
[----:B------:R-:W-:Y:S01]  /*2510*/  FFMA R27, R158, R147, R27 ;  /* 0x000000939e1b7223 */ /* 0x000fe2000000001b */
[----:B---3--:R-:W-:Y:S01]  /*2520*/  FFMA R20, R144, R156, R20 ;  /* 0x0000009c90147223 */ /* 0x008fe20000000014 */
[C---:B------:R-:W-:Y:S01]  /*2530*/  FFMA R21, R156.reuse, R145, R21 ;  /* 0x000000919c157223 */ /* 0x040fe20000000015 */
[C---:B------:R-:W-:Y:S01]  /*2540*/  FFMA R22, R156.reuse, R146, R22 ;  /* 0x000000929c167223 */ /* 0x040fe20000000016 */
[----:B------:R-:W-:Y:S01]  /*2550*/  FFMA R23, R156, R147, R23 ;  /* 0x000000939c177223 */ /* 0x000fe20000000017 */
[----:B----4-:R-:W-:Y:S01]  /*2560*/  FFMA R16, R144, R154, R16 ;  /* 0x0000009a90107223 */ /* 0x010fe20000000010 */
[C---:B------:R-:W-:Y:S01]  /*2570*/  FFMA R17, R154.reuse, R145, R17 ;  /* 0x000000919a117223 */ /* 0x040fe20000000011 */
[C---:B------:R-:W-:Y:S01]  /*2580*/  FFMA R18, R154.reuse, R146, R18 ;  /* 0x000000929a127223 */ /* 0x040fe20000000012 */
[----:B------:R-:W-:Y:S01]  /*2590*/  FFMA R19, R154, R147, R19 ;  /* 0x000000939a137223 */ /* 0x000fe20000000013 */
[----:B------:R-:W-:Y:S01]  /*25a0*/  FFMA R12, R144, R152, R12 ;  /* 0x00000098900c7223 */ /* 0x000fe2000000000c */
[C---:B------:R-:W-:Y:S01]  /*25b0*/  FFMA R13, R152.reuse, R145, R13 ;  /* 0x00000091980d7223 */ /* 0x040fe2000000000d */
[C---:B------:R-:W-:Y:S01]  /*25c0*/  FFMA R14, R152.reuse, R146, R14 ;  /* 0x00000092980e7223 */ /* 0x040fe2000000000e */
[----:B------:R-:W-:Y:S01]  /*25d0*/  FFMA R15, R152, R147, R15 ;  /* 0x00000093980f7223 */ /* 0x000fe2000000000f */
[----:B------:R-:W-:Y:S01]  /*25e0*/  FFMA R8, R144, R150, R8 ;  /* 0x0000009690087223 */ /* 0x000fe20000000008 */
[C---:B------:R-:W-:Y:S01]  /*25f0*/  FFMA R9, R150.reuse, R145, R9 ;  /* 0x0000009196097223 */ /* 0x040fe20000000009 */
[CC--:B------:R-:W-:Y:S01]  /*2600*/  FFMA R10, R150.reuse, R146.reuse, R10 ;  /* 0x00000092960a7223 */ /* 0x0c0fe2000000000a */
[----:B------:R-:W-:Y:S01]  /*2610*/  FFMA R11, R150, R147, R11 ;  /* 0x00000093960b7223 */ /* 0x000fe2000000000b */
[----:B------:R-:W-:Y:S01]  /*2620*/  FFMA R36, R144, R157, R36 ;  /* 0x0000009d90247223 */ /* 0x000fe20000000024 */
[C---:B------:R-:W-:Y:S01]  /*2630*/  FFMA R37, R157.reuse, R145, R37 ;  /* 0x000000919d257223 */ /* 0x040fe20000000025 */
[C---:B------:R-:W-:Y:S01]  /*2640*/  FFMA R38, R157.reuse, R146, R38 ;  /* 0x000000929d267223 */ /* 0x040fe20000000026 */
[----:B------:R-:W-:Y:S01]  /*2650*/  FFMA R39, R157, R147, R39 ;  /* 0x000000939d277223 */ /* 0x000fe20000000027 */
[-C--:B------:R-:W-:Y:S01]  /*2660*/  FFMA R112, R151, R136.reuse, R112 ;  /* 0x0000008897707223 */ /* 0x080fe20000000070 */
[----:B------:R-:W-:Y:S01]  /*2670*/  FFMA R40, R149, R136, R40 ;  /* 0x0000008895287223 */ /* 0x000fe20000000028 */
[C---:B------:R-:W-:Y:S01]  /*2680*/  FFMA R44, R136.reuse, R158, R44 ;  /* 0x0000009e882c7223 */ /* 0x040fe2000000002c */
[C---:B------:R-:W-:Y:S01]  /*2690*/  FFMA R64, R136.reuse, R156, R64 ;  /* 0x0000009c88407223 */ /* 0x040fe20000000040 */
[C---:B------:R-:W-:Y:S01]  /*26a0*/  FFMA R68, R136.reuse, R154, R68 ;  /* 0x0000009a88447223 */ /* 0x040fe20000000044 */
[C---:B------:R-:W-:Y:S01]  /*26b0*/  FFMA R88, R136.reuse, R152, R88 ;  /* 0x0000009888587223 */ /* 0x040fe20000000058 */
[C---:B------:R-:W-:Y:S01]  /*26c0*/  FFMA R92, R136.reuse, R150, R92 ;  /* 0x00000096885c7223 */ /* 0x040fe2000000005c */
[----:B------:R-:W-:Y:S01]  /*26d0*/  FFMA R116, R136, R157, R116 ;  /* 0x0000009d88747223 */ /* 0x000fe20000000074 */
[-C--:B------:R-:W-:Y:S01]  /*26e0*/  FFMA R113, R151, R137.reuse, R113 ;  /* 0x0000008997717223 */ /* 0x080fe20000000071 */
[-C--:B------:R-:W-:Y:S01]  /*26f0*/  FFMA R41, R149, R137.reuse, R41 ;  /* 0x0000008995297223 */ /* 0x080fe20000000029 */
[-C--:B------:R-:W-:Y:S01]  /*2700*/  FFMA R45, R158, R137.reuse, R45 ;  /* 0x000000899e2d7223 */ /* 0x080fe2000000002d */
[-C--:B------:R-:W-:Y:S01]  /*2710*/  FFMA R65, R156, R137.reuse, R65 ;  /* 0x000000899c417223 */ /* 0x080fe20000000041 */
[-C--:B------:R-:W-:Y:S01]  /*2720*/  FFMA R69, R154, R137.reuse, R69 ;  /* 0x000000899a457223 */ /* 0x080fe20000000045 */
[-C--:B------:R-:W-:Y:S01]  /*2730*/  FFMA R89, R152, R137.reuse, R89 ;  /* 0x0000008998597223 */ /* 0x080fe20000000059 */
[-C--:B------:R-:W-:Y:S01]  /*2740*/  FFMA R93, R150, R137.reuse, R93 ;  /* 0x00000089965d7223 */ /* 0x080fe2000000005d */
        /* <DEDUP_REMOVED lines=17> */
[----:B------:R-:W0:Y:S04]  /*2860*/  LDS.128 R144, [R155+0x20] ;  /* 0x000020009b907984 */ /* 0x000e280000000c00 */
[----:B------:R-:W1:Y:S04]  /*2870*/  LDS.128 R136, [R155+0x30] ;  /* 0x000030009b887984 */ /* 0x000e680000000c00 */
[----:B------:R2:W-:Y:S04]  /*2880*/  STL [R141], R32 ;  /* 0x000000208d007387 */ /* 0x0005e80000100800 */
[----:B------:R2:W-:Y:S04]  /*2890*/  STL [R141+0x400], R28 ;  /* 0x0004001c8d007387 */ /* 0x0005e80000100800 */
[----:B------:R2:W-:Y:S04]  /*28a0*/  STL [R141+0x4], R33 ;  /* 0x000004218d007387 */ /* 0x0005e80000100800 */
[----:B------:R2:W-:Y:S04]  /*28b0*/  STL [R141+0x404], R29 ;  /* 0x0004041d8d007387 */ /* 0x0005e80000100800 */
[----:B------:R2:W-:Y:S04]  /*28c0*/  STL [R141+0x8], R34 ;  /* 0x000008228d007387 */ /* 0x0005e80000100800 */
[----:B------:R2:W-:Y:S04]  /*28d0*/  STL [R141+0x408], R30 ;  /* 0x0004081e8d007387 */ /* 0x0005e80000100800 */
[----:B------:R2:W-:Y:S04]  /*28e0*/  STL [R141+0xc], R35 ;  /* 0x00000c238d007387 */ /* 0x0005e80000100800 */
[----:B------:R2:W-:Y:S01]  /*28f0*/  STL [R141+0x40c], R31 ;  /* 0x00040c1f8d007387 */ /* 0x0005e20000100800 */
[-C--:B0-----:R-:W-:Y:S01]  /*2900*/  FFMA R132, R151, R144.reuse, R132 ;  /* 0x0000009097847223 */ /* 0x081fe20000000084 */
        /* <DEDUP_REMOVED lines=31> */
[C---:B-1----:R-:W-:Y:S01]  /*2b00*/  FFMA R124, R151.reuse, R136, R124 ;  /* 0x00000088977c7223 */ /* 0x042fe2000000007c */
[C---:B------:R-:W-:Y:S01]  /*2b10*/  FFMA R125, R151.reuse, R137, R125 ;  /* 0x00000089977d7223 */ /* 0x040fe2000000007d */
[C---:B------:R-:W-:Y:S01]  /*2b20*/  FFMA R126, R151.reuse, R138, R126 ;  /* 0x0000008a977e7223 */ /* 0x040fe2000000007e */
[----:B------:R-:W-:Y:S01]  /*2b30*/  FFMA R127, R151, R139, R127 ;  /* 0x0000008b977f7223 */ /* 0x000fe2000000007f */
[C---:B------:R-:W-:Y:S01]  /*2b40*/  FFMA R56, R149.reuse, R136, R56 ;  /* 0x0000008895387223 */ /* 0x040fe20000000038 */
        /* <DEDUP_REMOVED lines=19> */
[C---:B------:R-:W-:Y:S01]  /*2c80*/  FFMA R108, R136.reuse, R150, R108 ;  /* 0x00000096886c7223 */ /* 0x040fe2000000006c */
[----:B------:R-:W-:Y:S01]  /*2c90*/  FFMA R128, R136, R157, R128 ;  /* 0x0000009d88807223 */ /* 0x000fe20000000080 */
[CC--:B------:R-:W-:Y:S01]  /*2ca0*/  FFMA R109, R150.reuse, R137.reuse, R109 ;  /* 0x00000089966d7223 */ /* 0x0c0fe2000000006d */
[C---:B------:R-:W-:Y:S01]  /*2cb0*/  FFMA R129, R157.reuse, R137, R129 ;  /* 0x000000899d817223 */ /* 0x040fe20000000081 */
[CC--:B------:R-:W-:Y:S01]  /*2cc0*/  FFMA R110, R150.reuse, R138.reuse, R110 ;  /* 0x0000008a966e7223 */ /* 0x0c0fe2000000006e */
[C---:B------:R-:W-:Y:S01]  /*2cd0*/  FFMA R130, R157.reuse, R138, R130 ;  /* 0x0000008a9d827223 */ /* 0x040fe20000000082 */
[-C--:B------:R-:W-:Y:S01]  /*2ce0*/  FFMA R111, R150, R139.reuse, R111 ;  /* 0x0000008b966f7223 */ /* 0x080fe2000000006f */
[----:B------:R-:W-:Y:S01]  /*2cf0*/  FFMA R131, R157, R139, R131 ;  /* 0x0000008b9d837223 */ /* 0x000fe20000000083 */
[----:B------:R2:W-:Y:S04]  /*2d00*/  STL [R141+0x80], R24 ;  /* 0x000080188d007387 */ /* 0x0005e80000100800 */
        /* <DEDUP_REMOVED lines=118> */
[----:B------:R2:W-:Y:S01]  /*3470*/  STL [R141+0x6bc], R131 ;  /* 0x0006bc838d007387 */ /* 0x0005e20000100800 */
[----:B------:R-:W-:Y:S05]  /*3480*/  @P0 BRA `(.L_x_0) ;  /* 0xffffffec00b00947 */ /* 0x000fea000383ffff */
[----:B------:R-:W-:Y:S01]  /*3490*/  IMAD.MOV.U32 R148, RZ, RZ, 0x10 ;  /* 0x00000010ff947424 */ /* 0x000fe200078e00ff */
[----:B------:R-:W-:Y:S01]  /*34a0*/  UPLOP3.LUT UP0, UPT, UPT, UPT, UPT, 0x40, 0x4 ;  /* 0x000000000004789c */ /* 0x000fe20003f0e870 */
[----:B------:R-:W-:Y:S10]  /*34b0*/  BRA.U UP3, `(.L_x_1) ;  /* 0xffffffe903fc7547 */ /* 0x000ff4000b83ffff */
[----:B------:R-:W-:Y:S01]  /*34c0*/  HFMA2 R140, -RZ, RZ, 0, 5.9604644775390625e-08 ;  /* 0x00000001ff8c7431 */ /* 0x000fe200000001ff */
[----:B------:R-:W-:Y:S01]  /*34d0*/  UPLOP3.LUT UP0, UPT, UPT, UPT, UPT, 0x40, 0x4 ;  /* 0x000000000004789c */ /* 0x000fe20003f0e870 */
[----:B------:R-:W-:Y:S10]  /*34e0*/  BRA.U UP2, `(.L_x_2) ;  /* 0xffffffe902e47547 */ /* 0x000ff4000b83ffff */
[----:B------:R-:W-:Y:S01]  /*34f0*/  MOV R7, 0x1 ;  /* 0x0000000100077802 */ /* 0x000fe20000000f00 */
[----:B------:R-:W-:Y:S01]  /*3500*/  UPLOP3.LUT UP0, UPT, UPT, UPT, UPT, 0x40, 0x4 ;  /* 0x000000000004789c */ /* 0x000fe20003f0e870 */
[----:B------:R-:W-:Y:S10]  /*3510*/  BRA.U UP1, `(.L_x_3) ;  /* 0xffffffe901a47547 */ /* 0x000ff4000b83ffff */
[----:B------:R-:W-:Y:S05]  /*3520*/  @P1 BRA `(.L_x_4) ;  /* 0xffffffd000e01947 */ /* 0x000fea000383ffff */
[----:B------:R-:W0:Y:S01]  /*3530*/  S2R R6, SR_TID.X ;  /* 0x0000000000067919 */ /* 0x000e220000002100 */
[----:B------:R-:W1:Y:S01]  /*3540*/  LDCU.64 UR4, c[0x0][0x398] ;  /* 0x00007300ff0477ac */ /* 0x000e620008000a00 */
[----:B0-----:R-:W-:-:S04]  /*3550*/  SHF.L.U32 R0, R6, 0x7, RZ ;  /* 0x0000000706007819 */ /* 0x001fc800000006ff */
[----:B------:R-:W-:-:S04]  /*3560*/  LOP3.LUT R0, R0, 0x180, RZ, 0xc0, !PT ;  /* 0x0000018000007812 */ /* 0x000fc800078ec0ff */
[----:B-1----:R-:W-:-:S04]  /*3570*/  IADD3 R2, P0, PT, R0, UR4, RZ ;  /* 0x0000000400027c10 */ /* 0x002fc8000ff1e0ff */
[----:B------:R-:W-:-:S05]  /*3580*/  IADD3.X R3, PT, PT, RZ, UR5, RZ, P0, !PT ;  /* 0x00000005ff037c10 */ /* 0x000fca00087fe4ff */
[----:B--2---:R0:W5:Y:S04]  /*3590*/  LDG.E.CONSTANT R109, desc[UR8][R2.64] ;  /* 0x00000008026d7981 */ /* 0x004168000c1e9900 */
[----:B------:R0:W5:Y:S04]  /*35a0*/  LDG.E.CONSTANT R0, desc[UR8][R2.64+0x4] ;  /* 0x0000040802007981 */ /* 0x000168000c1e9900 */
        /* <DEDUP_REMOVED lines=29> */
[----:B------:R0:W5:Y:S01]  /*3780*/  LDG.E.CONSTANT R136, desc[UR8][R2.64+0x7c] ;  /* 0x00007c0802887981 */ /* 0x000162000c1e9900 */
[C---:B------:R-:W-:Y:S01]  /*3790*/  SHF.L.U32 R5, R6.reuse, 0x5, RZ ;  /* 0x0000000506057819 */ /* 0x040fe200000006ff */
[----:B------:R-:W-:Y:S01]  /*37a0*/  IMAD.MOV.U32 R141, RZ, RZ, RZ ;  /* 0x000000ffff8d7224 */ /* 0x000fe200078e00ff */
[----:B------:R-:W-:Y:S01]  /*37b0*/  SHF.L.U32 R4, R6, 0x9, RZ ;  /* 0x0000000906047819 */ /* 0x000fe200000006ff */
[----:B------:R-:W-:Y:S01]  /*37c0*/  UPLOP3.LUT UP0, UPT, UPT, UPT, UPT, 0x80, 0x8 ;  /* 0x000000000008789c */ /* 0x000fe20003f0f070 */
[----:B------:R-:W-:-:S04]  /*37d0*/  LOP3.LUT R5, R5, 0x60, RZ, 0xc0, !PT ;  /* 0x0000006005057812 */ /* 0x000fc800078ec0ff */
[----:B------:R-:W-:Y:S02]  /*37e0*/  LOP3.LUT R5, R5, 0x7c000, R4, 0xf8, !PT ;  /* 0x0007c00005057812 */ /* 0x000fe400078ef804 */
[----:B------:R-:W-:-:S04]  /*37f0*/  SHF.L.U32 R4, R6, 0x8, RZ ;  /* 0x0000000806047819 */ /* 0x000fc800000006ff */
[----:B------:R-:W-:Y:S02]  /*3800*/  LOP3.LUT R4, R5, 0x1800, R4, 0xf8, !PT ;  /* 0x0000180005047812 */ /* 0x000fe400078ef804 */
[----:B------:R-:W-:-:S04]  /*3810*/  SHF.L.U32 R5, R6, 0x6, RZ ;  /* 0x0000000606057819 */ /* 0x000fc800000006ff */
[----:B0-----:R-:W-:-:S07]  /*3820*/  LOP3.LUT R138, R4, 0x100, R5, 0xf8, !PT ;  /* 0x00000100048a7812 */ /* 0x001fce00078ef805 */
.L_x_6:
[----:B------:R-:W-:Y:S01]  /*3830*/  HFMA2 R80, -RZ, RZ, 0, 0 ;  /* 0x00000000ff507431 */ /* 0x000fe200000001ff */
[----:B------:R-:W-:Y:S01]  /*3840*/  LEA R140, R141, R138, 0xd ;  /* 0x0000008a8d8c7211 */ /* 0x000fe200078e68ff */
[----:B------:R-:W-:Y:S02]  /*3850*/  UPLOP3.LUT UP1, UPT, UPT, UPT, UP0, 0x80, 0x8 ;  /* 0x000000000008789c */ /* 0x000fe40003f2f000 */
[----:B0-----:R-:W-:-:S11]  /*3860*/  UPLOP3.LUT UP0, UPT, UPT, UPT, UPT, 0x80, 0x8 ;  /* 0x000000000008789c */ /* 0x001fd60003f0f070 */
.L_x_5:
[----:B0-----:R-:W-:Y:S01]  /*3870*/  LEA R143, R141, R80, 0x1 ;  /* 0x000000508d8f7211 */ /* 0x001fe200078e08ff */
[----:B------:R-:W0:Y:S03]  /*3880*/  LDC.64 R2, c[0x0][0x390] ;  /* 0x0000e400ff027b82 */ /* 0x000e260000000a00 */
[----:B------:R-:W-:-:S04]  /*3890*/  SHF.L.U32 R143, R143, 0x6, RZ ;  /* 0x000000068f8f7819 */ /* 0x000fc800000006ff */
[----:B------:R-:W-:-:S05]  /*38a0*/  LEA R143, R143, R142, 0x2 ;  /* 0x0000008e8f8f7211 */ /* 0x000fca00078e10ff */
[----:B------:R-:W2:Y:S04]  /*38b0*/  LDL.128 R96, [R143+0x400] ;  /* 0x000400008f607983 */ /* 0x000ea80000100c00 */
[----:B------:R-:W3:Y:S04]  /*38c0*/  LDL.128 R88, [R143] ;  /* 0x000000008f587983 */ /* 0x000ee80000100c00 */
[----:B------:R-:W4:Y:S04]  /*38d0*/  LDL.128 R104, [R143+0x10] ;  /* 0x000010008f687983 */ /* 0x000f280000100c00 */
        /* <DEDUP_REMOVED lines=18> */
[----:B------:R-:W4:Y:S01]  /*3a00*/  LDL.128 R64, [R143+0x4a0] ;  /* 0x0004a0008f407983 */ /* 0x000f220000100c00 */
[----:B------:R-:W-:-:S03]  /*3a10*/  LEA R81, R80, R140, 0xa ;  /* 0x0000008c50517211 */ /* 0x000fc600078e50ff */
[----:B------:R-:W4:Y:S04]  /*3a20*/  LDL.128 R68, [R143+0xb0] ;  /* 0x0000b0008f447983 */ /* 0x000f280000100c00 */
[----:B------:R-:W4:Y:S01]  /*3a30*/  LDL.128 R72, [R143+0x4b0] ;  /* 0x0004b0008f487983 */ /* 0x000f220000100c00 */
[----:B0-----:R-:W-:-:S03]  /*3a40*/  IMAD.WIDE.U32 R2, R81, 0x4, R2 ;  /* 0x0000000451027825 */ /* 0x001fc600078e0002 */
[----:B------:R-:W4:Y:S04]  /*3a50*/  LDL.128 R76, [R143+0xc0] ;  /* 0x0000c0008f4c7983 */ /* 0x000f280000100c00 */
[----:B------:R-:W4:Y:S01]  /*3a60*/  LDL.128 R80, [R143+0x4c0] ;  /* 0x0004c0008f507983 */ /* 0x000f220000100c00 */
[C---:B--2--5:R-:W-:Y:S01]  /*3a70*/  FADD R97, R0.reuse, R97 ;  /* 0x0000006100617221 */ /* 0x064fe20000000000 */
[----:B---3--:R-:W-:Y:S01]  /*3a80*/  FADD R88, R109, R88 ;  /* 0x000000586d587221 */ /* 0x008fe20000000000 */
[----:B------:R-:W-:-:S03]  /*3a90*/  FADD R89, R0, R89 ;  /* 0x0000005900597221 */ /* 0x000fc60000000000 */
[----:B------:R-:W-:Y:S01]  /*3aa0*/  FMNMX R151, RZ, R97, !PT ;  /* 0x00000061ff977209 */ /* 0x000fe20007800000 */
[----:B------:R-:W-:Y:S01]  /*3ab0*/  FADD R90, R111, R90 ;  /* 0x0000005a6f5a7221 */ /* 0x000fe20000000000 */
[----:B----4-:R-:W-:Y:S01]  /*3ac0*/  FADD R106, R115, R106 ;  /* 0x0000006a736a7221 */ /* 0x010fe20000000000 */
[----:B------:R-:W-:Y:S01]  /*3ad0*/  FMNMX R145, RZ, R88, !PT ;  /* 0x00000058ff917209 */ /* 0x000fe20007800000 */
[----:B------:R-:W-:Y:S01]  /*3ae0*/  FADD R144, R112, R107 ;  /* 0x0000006b70907221 */ /* 0x000fe20000000000 */
[----:B------:R-:W-:Y:S01]  /*3af0*/  FMNMX R149, RZ, R89, !PT ;  /* 0x00000059ff957209 */ /* 0x000fe20007800000 */
[C---:B------:R-:W-:Y:S01]  /*3b00*/  FADD R91, R108.reuse, R91 ;  /* 0x0000005b6c5b7221 */ /* 0x040fe20000000000 */
[----:B------:R-:W-:Y:S01]  /*3b10*/  FADD R96, R109, R96 ;  /* 0x000000606d607221 */ /* 0x000fe20000000000 */
[----:B------:R-:W-:Y:S01]  /*3b20*/  FADD R98, R111, R98 ;  /* 0x000000626f627221 */ /* 0x000fe20000000000 */
[----:B------:R-:W-:Y:S01]  /*3b30*/  FADD R99, R108, R99 ;  /* 0x000000636c637221 */ /* 0x000fe20000000000 */
[----:B------:R0:W-:Y:S01]  /*3b40*/  STG.E desc[UR8][R2.64+0x804], R151 ;  /* 0x0008049702007986 */ /* 0x0001e2000c101908 */
[----:B------:R-:W-:Y:S01]  /*3b50*/  FMNMX R157, RZ, R144, !PT ;  /* 0x00000090ff9d7209 */ /* 0x000fe20007800000 */
[----:B------:R-:W-:Y:S01]  /*3b60*/  FADD R144, R112, R103 ;  /* 0x0000006770907221 */ /* 0x000fe20000000000 */
[----:B------:R-:W-:Y:S01]  /*3b70*/  FMNMX R153, RZ, R90, !PT ;  /* 0x0000005aff997209 */ /* 0x000fe20007800000 */
[----:B------:R1:W-:Y:S01]  /*3b80*/  STG.E desc[UR8][R2.64], R145 ;  /* 0x0000009102007986 */ /* 0x0003e2000c101908 */
[----:B------:R-:W-:Y:S01]  /*3b90*/  FMNMX R155, RZ, R91, !PT ;  /* 0x0000005bff9b7209 */ /* 0x000fe20007800000 */
[C---:B------:R-:W-:Y:S01]  /*3ba0*/  FADD R104, R113.reuse, R104 ;  /* 0x0000006871687221 */ /* 0x040fe20000000000 */
[----:B------:R-:W-:Y:S01]  /*3bb0*/  FMNMX R147, RZ, R96, !PT ;  /* 0x00000060ff937209 */ /* 0x000fe20007800000 */
[----:B------:R2:W-:Y:S01]  /*3bc0*/  STG.E desc[UR8][R2.64+0x4], R149 ;  /* 0x0000049502007986 */ /* 0x0005e2000c101908 */
[C---:B------:R-:W-:Y:S01]  /*3bd0*/  FADD R105, R110.reuse, R105 ;  /* 0x000000696e697221 */ /* 0x040fe20000000000 */
[----:B------:R-:W-:Y:S01]  /*3be0*/  FADD R100, R113, R100 ;  /* 0x0000006471647221 */ /* 0x000fe20000000000 */
[----:B0-----:R-:W-:Y:S01]  /*3bf0*/  FMNMX R151, RZ, R106, !PT ;  /* 0x0000006aff977209 */ /* 0x001fe20007800000 */
[----:B------:R-:W3:Y:S01]  /*3c00*/  LDL.128 R88, [R143+0xd0] ;  /* 0x0000d0008f587983 */ /* 0x000ee20000100c00 */
[----:B------:R-:W-:Y:S01]  /*3c10*/  FADD R101, R110, R101 ;  /* 0x000000656e657221 */ /* 0x000fe20000000000 */
[----:B------:R-:W-:Y:S01]  /*3c20*/  FADD R102, R115, R102 ;  /* 0x0000006673667221 */ /* 0x000fe20000000000 */
[----:B-1----:R-:W-:-:S02]  /*3c30*/  FMNMX R145, RZ, R98, !PT ;  /* 0x00000062ff917209 */ /* 0x002fc40007800000 */
[----:B--2---:R-:W-:Y:S02]  /*3c40*/  FMNMX R149, RZ, R99, !PT ;  /* 0x00000063ff957209 */ /* 0x004fe40007800000 */
[----:B------:R-:W2:Y:S01]  /*3c50*/  LDL.128 R96, [R143+0x4d0] ;  /* 0x0004d0008f607983 */ /* 0x000ea20000100c00 */
[----:B------:R-:W-:-:S03]  /*3c60*/  FADD R92, R117, R92 ;  /* 0x0000005c755c7221 */ /* 0x000fc60000000000 */
[----:B------:R0:W-:Y:S01]  /*3c70*/  STG.E desc[UR8][R2.64+0x18], R151 ;  /* 0x0000189702007986 */ /* 0x0001e2000c101908 */
[C---:B------:R-:W-:Y:S01]  /*3c80*/  FADD R93, R114.reuse, R93 ;  /* 0x0000005d725d7221 */ /* 0x040fe20000000000 */
[----:B------:R-:W-:Y:S02]  /*3c90*/  FADD R94, R119, R94 ;  /* 0x0000005e775e7221 */ /* 0x000fe40000000000 */
[----:B------:R1:W-:Y:S01]  /*3ca0*/  STG.E desc[UR8][R2.64+0x8], R153 ;  /* 0x0000089902007986 */ /* 0x0003e2000c101908 */
[----:B------:R-:W-:Y:S01]  /*3cb0*/  FADD R84, R117, R84 ;  /* 0x0000005475547221 */ /* 0x000fe20000000000 */
[----:B------:R-:W-:Y:S02]  /*3cc0*/  FADD R85, R114, R85 ;  /* 0x0000005572557221 */ /* 0x000fe40000000000 */
[----:B------:R4:W-:Y:S01]  /*3cd0*/  STG.E desc[UR8][R2.64+0xc], R155 ;  /* 0x00000c9b02007986 */ /* 0x0009e2000c101908 */
[----:B------:R-:W-:-:S03]  /*3ce0*/  FADD R86, R119, R86 ;  /* 0x0000005677567221 */ /* 0x000fc60000000000 */
[----:B------:R4:W-:Y:S01]  /*3cf0*/  STG.E desc[UR8][R2.64+0x800], R147 ;  /* 0x0008009302007986 */ /* 0x0009e2000c101908 */
[----:B0-----:R-:W-:Y:S01]  /*3d00*/  FMNMX R151, RZ, R144, !PT ;  /* 0x00000090ff977209 */ /* 0x001fe20007800000 */
[----:B------:R-:W-:Y:S02]  /*3d10*/  FADD R144, R116, R95 ;  /* 0x0000005f74907221 */ /* 0x000fe40000000000 */
[----:B------:R0:W-:Y:S01]  /*3d20*/  STG.E desc[UR8][R2.64+0x808], R145 ;  /* 0x0008089102007986 */ /* 0x0001e2000c101908 */
[----:B-1----:R-:W-:-:S03]  /*3d30*/  FMNMX R153, RZ, R104, !PT ;  /* 0x00000068ff997209 */ /* 0x002fc60007800000 */
[----:B------:R1:W-:Y:S01]  /*3d40*/  STG.E desc[UR8][R2.64+0x80c], R149 ;  /* 0x00080c9502007986 */ /* 0x0003e2000c101908 */
[----:B----4-:R-:W-:Y:S02]  /*3d50*/  FMNMX R155, RZ, R105, !PT ;  /* 0x00000069ff9b7209 */ /* 0x010fe40007800000 */
[----:B------:R-:W-:Y:S01]  /*3d60*/  FMNMX R147, RZ, R101, !PT ;  /* 0x00000065ff937209 */ /* 0x000fe20007800000 */
[----:B------:R-:W4:Y:S01]  /*3d70*/  LDL.128 R104, [R143+0xe0] ;  /* 0x0000e0008f687983 */ /* 0x000f220000100c00 */
[----:B0-----:R-:W-:Y:S02]  /*3d80*/  FMNMX R145, RZ, R100, !PT ;  /* 0x00000064ff917209 */ /* 0x001fe40007800000 */
[----:B-1----:R-:W-:Y:S02]  /*3d90*/  FMNMX R149, RZ, R102, !PT ;  /* 0x00000066ff957209 */ /* 0x002fe40007800000 */
[----:B------:R-:W4:Y:S01]  /*3da0*/  LDL.128 R100, [R143+0x4e0] ;  /* 0x0004e0008f647983 */ /* 0x000f220000100c00 */
[----:B------:R-:W-:Y:S01]  /*3db0*/  FMNMX R159, RZ, R144, !PT ;  /* 0x00000090ff9f7209 */ /* 0x000fe20007800000 */
[----:B------:R-:W-:-:S02]  /*3dc0*/  FADD R144, R116, R87 ;  /* 0x0000005774907221 */ /* 0x000fc40000000000 */
[----:B------:R0:W-:Y:S04]  /*3dd0*/  STG.E desc[UR8][R2.64+0x10], R153 ;  /* 0x0000109902007986 */ /* 0x0001e8000c101908 */
[----:B------:R1:W-:Y:S04]  /*3de0*/  STG.E desc[UR8][R2.64+0x14], R155 ;  /* 0x0000149b02007986 */ /* 0x0003e8000c101908 */
[----:B------:R1:W-:Y:S04]  /*3df0*/  STG.E desc[UR8][R2.64+0x1c], R157 ;  /* 0x00001c9d02007986 */ /* 0x0003e8000c101908 */
[----:B------:R1:W-:Y:S01]  /*3e00*/  STG.E desc[UR8][R2.64+0x810], R145 ;  /* 0x0008109102007986 */ /* 0x0003e2000c101908 */
[----:B0-----:R-:W-:-:S03]  /*3e10*/  FMNMX R153, RZ, R92, !PT ;  /* 0x0000005cff997209 */ /* 0x001fc60007800000 */
[----:B------:R0:W-:Y:S01]  /*3e20*/  STG.E desc[UR8][R2.64+0x814], R147 ;  /* 0x0008149302007986 */ /* 0x0001e2000c101908 */
[----:B-1----:R-:W-:-:S03]  /*3e30*/  FMNMX R155, RZ, R93, !PT ;  /* 0x0000005dff9b7209 */ /* 0x002fc60007800000 */
[----:B------:R1:W-:Y:S01]  /*3e40*/  STG.E desc[UR8][R2.64+0x818], R149 ;  /* 0x0008189502007986 */ /* 0x0003e2000c101908 */
[----:B------:R-:W-:Y:S02]  /*3e50*/  FMNMX R157, RZ, R94, !PT ;  /* 0x0000005eff9d7209 */ /* 0x000fe40007800000 */
[----:B------:R-:W-:Y:S01]  /*3e60*/  FMNMX R145, RZ, R84, !PT ;  /* 0x00000054ff917209 */ /* 0x000fe20007800000 */
[----:B------:R-:W4:Y:S01]  /*3e70*/  LDL.128 R92, [R143+0xf0] ;  /* 0x0000f0008f5c7983 */ /* 0x000f220000100c00 */
[----:B0-----:R-:W-:Y:S02]  /*3e80*/  FMNMX R147, RZ, R85, !PT ;  /* 0x00000055ff937209 */ /* 0x001fe40007800000 */
[----:B-1----:R-:W-:Y:S02]  /*3e90*/  FMNMX R149, RZ, R86, !PT ;  /* 0x00000056ff957209 */ /* 0x002fe40007800000 */
[----:B------:R0:W4:Y:S01]  /*3ea0*/  LDL.128 R84, [R143+0x4f0] ;  /* 0x0004f0008f547983 */ /* 0x0001220000100c00 */
[----:B------:R-:W-:Y:S01]  /*3eb0*/  FADD R7, R120, R7 ;  /* 0x0000000778077221 */ /* 0x000fe20000000000 */
[C---:B------:R-:W-:Y:S01]  /*3ec0*/  FADD R4, R121.reuse, R4 ;  /* 0x0000000479047221 */ /* 0x040fe20000000000 */
[----:B------:R-:W-:Y:S01]  /*3ed0*/  FADD R8, R121, R8 ;  /* 0x0000000879087221 */ /* 0x000fe20000000000 */
[----:B------:R1:W-:Y:S01]  /*3ee0*/  STG.E desc[UR8][R2.64+0x81c], R151 ;  /* 0x00081c9702007986 */ /* 0x0003e2000c101908 */
[----:B------:R-:W-:Y:S01]  /*3ef0*/  FADD R10, R123, R10 ;  /* 0x0000000a7b0a7221 */ /* 0x000fe20000000000 */
[----:B------:R-:W-:Y:S01]  /*3f00*/  FADD R14, R127, R14 ;  /* 0x0000000e7f0e7221 */ /* 0x000fe20000000000 */
[----:B0-----:R-:W-:-:S02]  /*3f10*/  FMNMX R143, RZ, R7, !PT ;  /* 0x00000007ff8f7209 */ /* 0x001fc40007800000 */
[----:B------:R-:W-:Y:S02]  /*3f20*/  FMNMX R7, RZ, R8, !PT ;  /* 0x00000008ff077209 */ /* 0x000fe40007800000 */
[----:B-1----:R-:W-:Y:S01]  /*3f30*/  FMNMX R151, RZ, R144, !PT ;  /* 0x00000090ff977209 */ /* 0x002fe20007800000 */
[C---:B------:R-:W-:Y:S01]  /*3f40*/  FADD R144, R118.reuse, R5 ;  /* 0x0000000576907221 */ /* 0x040fe20000000000 */
[----:B------:R-:W-:Y:S01]  /*3f50*/  FMNMX R5, RZ, R4, !PT ;  /* 0x00000004ff057209 */ /* 0x000fe20007800000 */
[----:B------:R0:W-:Y:S01]  /*3f60*/  STG.E desc[UR8][R2.64+0x830], R7 ;  /* 0x0008300702007986 */ /* 0x0001e2000c101908 */
[----:B------:R-:W-:Y:S01]  /*3f70*/  FADD R9, R118, R9 ;  /* 0x0000000976097221 */ /* 0x000fe20000000000 */
[----:B------:R-:W-:Y:S02]  /*3f80*/  FADD R11, R120, R11 ;  /* 0x0000000b780b7221 */ /* 0x000fe40000000000 */
[----:B------:R1:W-:Y:S01]  /*3f90*/  STG.E desc[UR8][R2.64+0x30], R5 ;  /* 0x0000300502007986 */ /* 0x0003e2000c101908 */
[----:B------:R-:W-:Y:S01]  /*3fa0*/  FADD R16, R125, R16 ;  /* 0x000000107d107221 */ /* 0x000fe20000000000 */
[----:B------:R-:W-:Y:S01]  /*3fb0*/  FADD R20, R129, R20 ;  /* 0x0000001481147221 */ /* 0x000fe20000000000 */
[----:B0-----:R-:W-:-:S02]  /*3fc0*/  FMNMX R7, RZ, R14, !PT ;  /* 0x0000000eff077209 */ /* 0x001fc40007800000 */
[----:B-1----:R-:W-:-:S03]  /*3fd0*/  FMNMX R5, RZ, R10, !PT ;  /* 0x0000000aff057209 */ /* 0x002fc60007800000 */
[----:B------:R0:W-:Y:S01]  /*3fe0*/  STG.E desc[UR8][R2.64+0x48], R7 ;  /* 0x0000480702007986 */ /* 0x0001e2000c101908 */
[----:B------:R-:W-:Y:S01]  /*3ff0*/  FMNMX R9, RZ, R9, !PT ;  /* 0x00000009ff097209 */ /* 0x000fe20007800000 */
[----:B------:R-:W-:Y:S01]  /*4000*/  FADD R18, R127, R18 ;  /* 0x000000127f127221 */ /* 0x000fe20000000000 */
[----:B------:R-:W-:Y:S01]  /*4010*/  FMNMX R11, RZ, R11, !PT ;  /* 0x0000000bff0b7209 */ /* 0x000fe20007800000 */
[----:B------:R1:W-:Y:S01]  /*4020*/  STG.E desc[UR8][R2.64+0x838], R5 ;  /* 0x0008380502007986 */ /* 0x0003e2000c101908 */
[----:B------:R-:W-:Y:S01]  /*4030*/  FADD R22, R131, R22 ;  /* 0x0000001683167221 */ /* 0x000fe20000000000 */
[----:B------:R-:W-:Y:S01]  /*4040*/  FADD R24, R129, R24 ;  /* 0x0000001881187221 */ /* 0x000fe20000000000 */
[----:B------:R-:W-:Y:S01]  /*4050*/  FADD R26, R131, R26 ;  /* 0x0000001a831a7221 */ /* 0x000fe20000000000 */
[----:B0-----:R-:W-:Y:S02]  /*4060*/  FMNMX R7, RZ, R20, !PT ;  /* 0x00000014ff077209 */ /* 0x001fe40007800000 */
[----:B-1----:R-:W-:Y:S01]  /*4070*/  FMNMX R5, RZ, R16, !PT ;  /* 0x00000010ff057209 */ /* 0x002fe20007800000 */
[----:B------:R0:W-:Y:S01]  /*4080*/  STG.E desc[UR8][R2.64+0x834], R9 ;  /* 0x0008340902007986 */ /* 0x0001e2000c101908 */
[----:B------:R-:W-:Y:S01]  /*4090*/  FADD R28, R133, R28 ;  /* 0x0000001c851c7221 */ /* 0x000fe20000000000 */
[----:B------:R-:W-:-:S02]  /*40a0*/  FADD R30, R135, R30 ;  /* 0x0000001e871e7221 */ /* 0x000fc40000000000 */
[----:B------:R1:W-:Y:S01]  /*40b0*/  STG.E desc[UR8][R2.64+0x83c], R11 ;  /* 0x00083c0b02007986 */ /* 0x0003e2000c101908 */
[----:B------:R-:W-:Y:S01]  /*40c0*/  FADD R32, R133, R32 ;  /* 0x0000002085207221 */ /* 0x000fe20000000000 */
[----:B------:R-:W-:Y:S02]  /*40d0*/  FADD R34, R135, R34 ;  /* 0x0000002287227221 */ /* 0x000fe40000000000 */
[----:B------:R1:W-:Y:S04]  /*40e0*/  STG.E desc[UR8][R2.64+0x840], R5 ;  /* 0x0008400502007986 */ /* 0x0003e8000c101908 */
[----:B------:R1:W-:Y:S01]  /*40f0*/  STG.E desc[UR8][R2.64+0x50], R7 ;  /* 0x0000500702007986 */ /* 0x0003e2000c101908 */
[----:B0-----:R-:W-:Y:S02]  /*4100*/  FMNMX R9, RZ, R18, !PT ;  /* 0x00000012ff097209 */ /* 0x001fe40007800000 */
[----:B-1----:R-:W-:-:S02]  /*4110*/  FMNMX R11, RZ, R22, !PT ;  /* 0x00000016ff0b7209 */ /* 0x002fc40007800000 */
[----:B------:R-:W-:Y:S02]  /*4120*/  FMNMX R5, RZ, R24, !PT ;  /* 0x00000018ff057209 */ /* 0x000fe40007800000 */
[----:B------:R-:W-:Y:S01]  /*4130*/  FMNMX R7, RZ, R26, !PT ;  /* 0x0000001aff077209 */ /* 0x000fe20007800000 */
[----:B------:R0:W-:Y:S01]  /*4140*/  STG.E desc[UR8][R2.64+0x848], R9 ;  /* 0x0008480902007986 */ /* 0x0001e2000c101908 */
[----:B------:R-:W-:Y:S01]  /*4150*/  FADD R36, R137, R36 ;  /* 0x0000002489247221 */ /* 0x000fe20000000000 */
[----:B------:R-:W-:Y:S02]  /*4160*/  FADD R38, R139, R38 ;  /* 0x000000268b267221 */ /* 0x000fe40000000000 */
[----:B------:R1:W-:Y:S01]  /*4170*/  STG.E desc[UR8][R2.64+0x58], R11 ;  /* 0x0000580b02007986 */ /* 0x0003e2000c101908 */
[----:B------:R-:W-:Y:S01]  /*4180*/  FADD R40, R137, R40 ;  /* 0x0000002889287221 */ /* 0x000fe20000000000 */
[----:B------:R-:W-:Y:S02]  /*4190*/  FADD R42, R139, R42 ;  /* 0x0000002a8b2a7221 */ /* 0x000fe40000000000 */
[----:B------:R1:W-:Y:S04]  /*41a0*/  STG.E desc[UR8][R2.64+0x850], R5 ;  /* 0x0008500502007986 */ /* 0x0003e8000c101908 */
[----:B------:R1:W-:Y:S01]  /*41b0*/  STG.E desc[UR8][R2.64+0x858], R7 ;  /* 0x0008580702007986 */ /* 0x0003e2000c101908 */
[----:B0-----:R-:W-:-:S02]  /*41c0*/  FMNMX R9, RZ, R28, !PT ;  /* 0x0000001cff097209 */ /* 0x001fc40007800000 */
[----:B-1----:R-:W-:Y:S02]  /*41d0*/  FMNMX R11, RZ, R30, !PT ;  /* 0x0000001eff0b7209 */ /* 0x002fe40007800000 */
[----:B------:R-:W-:Y:S02]  /*41e0*/  FMNMX R5, RZ, R32, !PT ;  /* 0x00000020ff057209 */ /* 0x000fe40007800000 */
[----:B------:R-:W-:Y:S01]  /*41f0*/  FMNMX R7, RZ, R34, !PT ;  /* 0x00000022ff077209 */ /* 0x000fe20007800000 */
[----:B------:R0:W-:Y:S01]  /*4200*/  STG.E desc[UR8][R2.64+0x60], R9 ;  /* 0x0000600902007986 */ /* 0x0001e2000c101908 */
[----:B------:R-:W-:Y:S01]  /*4210*/  FADD R44, R109, R44 ;  /* 0x0000002c6d2c7221 */ /* 0x000fe20000000000 */
[----:B------:R-:W-:Y:S02]  /*4220*/  FADD R46, R111, R46 ;  /* 0x0000002e6f2e7221 */ /* 0x000fe40000000000 */
[----:B------:R1:W-:Y:S01]  /*4230*/  STG.E desc[UR8][R2.64+0x68], R11 ;  /* 0x0000680b02007986 */ /* 0x0003e2000c101908 */
[----:B------:R-:W-:Y:S01]  /*4240*/  FADD R48, R109, R48 ;  /* 0x000000306d307221 */ /* 0x000fe20000000000 */
[----:B------:R-:W-:-:S02]  /*4250*/  FADD R50, R111, R50 ;  /* 0x000000326f327221 */ /* 0x000fc40000000000 */
[----:B------:R1:W-:Y:S04]  /*4260*/  STG.E desc[UR8][R2.64+0x860], R5 ;  /* 0x0008600502007986 */ /* 0x0003e8000c101908 */
[----:B------:R1:W-:Y:S01]  /*4270*/  STG.E desc[UR8][R2.64+0x868], R7 ;  /* 0x0008680702007986 */ /* 0x0003e2000c101908 */
[----:B0-----:R-:W-:Y:S02]  /*4280*/  FMNMX R9, RZ, R36, !PT ;  /* 0x00000024ff097209 */ /* 0x001fe40007800000 */
[----:B-1----:R-:W-:Y:S02]  /*4290*/  FMNMX R11, RZ, R38, !PT ;  /* 0x00000026ff0b7209 */ /* 0x002fe40007800000 */
[----:B------:R-:W-:Y:S02]  /*42a0*/  FMNMX R5, RZ, R40, !PT ;  /* 0x00000028ff057209 */ /* 0x000fe40007800000 */
[----:B------:R-:W-:Y:S01]  /*42b0*/  FMNMX R7, RZ, R42, !PT ;  /* 0x0000002aff077209 */ /* 0x000fe20007800000 */
        /* <DEDUP_REMOVED lines=46> */
[----:B---3--:R-:W-:Y:S02]  /*45a0*/  FMNMX R5, RZ, R72, !PT ;  /* 0x00000048ff057209 */ /* 0x008fe40007800000 */
[----:B--2---:R-:W-:Y:S01]  /*45b0*/  FMNMX R7, RZ, R74, !PT ;  /* 0x0000004aff077209 */ /* 0x004fe20007800000 */
        /* <DEDUP_REMOVED lines=10> */
[----:B--2---:R-:W-:Y:S02]  /*4660*/  FMNMX R5, RZ, R80, !PT ;  /* 0x00000050ff057209 */ /* 0x004fe40007800000 */
[----:B---3--:R-:W-:Y:S01]  /*4670*/  FMNMX R7, RZ, R82, !PT ;  /* 0x00000052ff077209 */ /* 0x008fe20007800000 */
[----:B------:R0:W-:Y:S01]  /*4680*/  STG.E desc[UR8][R2.64+0x240], R9 ;  /* 0x0002400902007986 */ /* 0x0001e2000c101908 */
[----:B----4-:R-:W-:Y:S01]  /*4690*/  FADD R104, R133, R104 ;  /* 0x0000006885687221 */ /* 0x010fe20000000000 */
[----:B------:R-:W-:Y:S02]  /*46a0*/  FADD R106, R135, R106 ;  /* 0x0000006a876a7221 */ /* 0x000fe40000000000 */
[----:B------:R1:W-:Y:S04]  /*46b0*/  STG.E desc[UR8][R2.64+0x248], R11 ;  /* 0x0002480b02007986 */ /* 0x0003e8000c101908 */
[----:B------:R2:W-:Y:S01]  /*46c0*/  STG.E desc[UR8][R2.64+0xa40], R5 ;  /* 0x000a400502007986 */ /* 0x0005e2000c101908 */
[----:B------:R-:W-:Y:S01]  /*46d0*/  FADD R100, R133, R100 ;  /* 0x0000006485647221 */ /* 0x000fe20000000000 */
[----:B------:R-:W-:-:S02]  /*46e0*/  FADD R102, R135, R102 ;  /* 0x0000006687667221 */ /* 0x000fc40000000000 */
[----:B------:R3:W-:Y:S01]  /*46f0*/  STG.E desc[UR8][R2.64+0xa48], R7 ;  /* 0x000a480702007986 */ /* 0x0007e2000c101908 */
[----:B0-----:R-:W-:Y:S02]  /*4700*/  FMNMX R9, RZ, R88, !PT ;  /* 0x00000058ff097209 */ /* 0x001fe40007800000 */
[----:B-1----:R-:W-:Y:S02]  /*4710*/  FMNMX R11, RZ, R90, !PT ;  /* 0x0000005aff0b7209 */ /* 0x002fe40007800000 */
[----:B--2---:R-:W-:Y:S02]  /*4720*/  FMNMX R5, RZ, R96, !PT ;  /* 0x00000060ff057209 */ /* 0x004fe40007800000 */
[----:B---3--:R-:W-:Y:S01]  /*4730*/  FMNMX R7, RZ, R98, !PT ;  /* 0x00000062ff077209 */ /* 0x008fe20007800000 */
[----:B------:R0:W-:Y:S01]  /*4740*/  STG.E desc[UR8][R2.64+0x250], R9 ;  /* 0x0002500902007986 */ /* 0x0001e2000c101908 */
[----:B------:R-:W-:Y:S01]  /*4750*/  FADD R6, R123, R6 ;  /* 0x000000067b067221 */ /* 0x000fe20000000000 */
[----:B------:R-:W-:-:S02]  /*4760*/  FADD R12, R125, R12 ;  /* 0x0000000c7d0c7221 */ /* 0x000fc40000000000 */
[----:B------:R1:W-:Y:S01]  /*4770*/  STG.E desc[UR8][R2.64+0x258], R11 ;  /* 0x0002580b02007986 */ /* 0x0003e2000c101908 */
[----:B------:R-:W-:Y:S01]  /*4780*/  FADD R4, R122, R13 ;  /* 0x0000000d7a047221 */ /* 0x000fe20000000000 */
[----:B------:R-:W-:Y:S02]  /*4790*/  FADD R15, R124, R15 ;  /* 0x0000000f7c0f7221 */ /* 0x000fe40000000000 */
[----:B------:R2:W-:Y:S01]  /*47a0*/  STG.E desc[UR8][R2.64+0xa50], R5 ;  /* 0x000a500502007986 */ /* 0x0005e2000c101908 */
[----:B------:R-:W-:Y:S01]  /*47b0*/  FADD R17, R122, R17 ;  /* 0x000000117a117221 */ /* 0x000fe20000000000 */
[----:B------:R-:W-:Y:S02]  /*47c0*/  FADD R19, R124, R19 ;  /* 0x000000137c137221 */ /* 0x000fe40000000000 */
[----:B------:R3:W-:Y:S01]  /*47d0*/  STG.E desc[UR8][R2.64+0xa58], R7 ;  /* 0x000a580702007986 */ /* 0x0007e2000c101908 */
[----:B0-----:R-:W-:Y:S01]  /*47e0*/  FMNMX R9, RZ, R104, !PT ;  /* 0x00000068ff097209 */ /* 0x001fe20007800000 */
[----:B------:R-:W-:Y:S01]  /*47f0*/  FADD R21, R126, R21 ;  /* 0x000000157e157221 */ /* 0x000fe20000000000 */
[----:B------:R-:W-:Y:S01]  /*4800*/  FADD R23, R128, R23 ;  /* 0x0000001780177221 */ /* 0x000fe20000000000 */
[----:B-1----:R-:W-:Y:S01]  /*4810*/  FMNMX R11, RZ, R106, !PT ;  /* 0x0000006aff0b7209 */ /* 0x002fe20007800000 */
[----:B------:R-:W-:Y:S01]  /*4820*/  FADD R25, R126, R25 ;  /* 0x000000197e197221 */ /* 0x000fe20000000000 */
[----:B------:R-:W-:Y:S01]  /*4830*/  FADD R27, R128, R27 ;  /* 0x0000001b801b7221 */ /* 0x000fe20000000000 */
[----:B------:R-:W-:Y:S01]  /*4840*/  FADD R29, R130, R29 ;  /* 0x0000001d821d7221 */ /* 0x000fe20000000000 */
[----:B--2---:R-:W-:Y:S01]  /*4850*/  FMNMX R5, RZ, R100, !PT ;  /* 0x00000064ff057209 */ /* 0x004fe20007800000 */
[----:B------:R-:W-:Y:S01]  /*4860*/  FADD R31, R132, R31 ;  /* 0x0000001f841f7221 */ /* 0x000fe20000000000 */
[----:B------:R-:W-:Y:S01]  /*4870*/  FADD R33, R130, R33 ;  /* 0x0000002182217221 */ /* 0x000fe20000000000 */
[----:B------:R-:W-:Y:S01]  /*4880*/  FADD R35, R132, R35 ;  /* 0x0000002384237221 */ /* 0x000fe20000000000 */
[----:B---3--:R-:W-:Y:S01]  /*4890*/  FMNMX R7, RZ, R102, !PT ;  /* 0x00000066ff077209 */ /* 0x008fe20007800000 */
[----:B------:R-:W-:Y:S01]  /*48a0*/  FADD R37, R134, R37 ;  /* 0x0000002586257221 */ /* 0x000fe20000000000 */
        /* <DEDUP_REMOVED lines=39> */
[----:B------:R0:W-:Y:S01]  /*4b20*/  STG.E desc[UR8][R2.64+0x820], R145 ;  /* 0x0008209102007986 */ /* 0x0001e2000c101908 */
[----:B------:R-:W-:-:S02]  /*4b30*/  FMNMX R13, RZ, R12, !PT ;  /* 0x0000000cff0d7209 */ /* 0x000fc40007800000 */
[----:B------:R-:W-:Y:S01]  /*4b40*/  FMNMX R15, RZ, R15, !PT ;  /* 0x0000000fff0f7209 */ /* 0x000fe20007800000 */
[----:B------:R1:W-:Y:S01]  /*4b50*/  STG.E desc[UR8][R2.64+0x824], R147 ;  /* 0x0008249302007986 */ /* 0x0003e2000c101908 */
[----:B------:R-:W-:Y:S02]  /*4b60*/  FMNMX R17, RZ, R17, !PT ;  /* 0x00000011ff117209 */ /* 0x000fe40007800000 */
[----:B------:R-:W-:Y:S01]  /*4b70*/  FMNMX R19, RZ, R19, !PT ;  /* 0x00000013ff137209 */ /* 0x000fe20007800000 */
[----:B------:R2:W-:Y:S01]  /*4b80*/  STG.E desc[UR8][R2.64+0x3c], R143 ;  /* 0x00003c8f02007986 */ /* 0x0005e2000c101908 */
[----:B------:R-:W-:Y:S02]  /*4b90*/  FMNMX R21, RZ, R21, !PT ;  /* 0x00000015ff157209 */ /* 0x000fe40007800000 */
[----:B------:R-:W-:Y:S01]  /*4ba0*/  FMNMX R23, RZ, R23, !PT ;  /* 0x00000017ff177209 */ /* 0x000fe20007800000 */
[----:B------:R3:W-:Y:S01]  /*4bb0*/  STG.E desc[UR8][R2.64+0x260], R9 ;  /* 0x0002600902007986 */ /* 0x0007e2000c101908 */
[----:B0-----:R-:W-:-:S02]  /*4bc0*/  FMNMX R145, RZ, R144, !PT ;  /* 0x00000090ff917209 */ /* 0x001fc40007800000 */
[----:B------:R-:W-:Y:S01]  /*4bd0*/  FMNMX R25, RZ, R25, !PT ;  /* 0x00000019ff197209 */ /* 0x000fe20007800000 */
[----:B------:R0:W-:Y:S01]  /*4be0*/  STG.E desc[UR8][R2.64+0x268], R11 ;  /* 0x0002680b02007986 */ /* 0x0001e2000c101908 */
[----:B-1----:R-:W-:Y:S02]  /*4bf0*/  FMNMX R147, RZ, R6, !PT ;  /* 0x00000006ff937209 */ /* 0x002fe40007800000 */
[----:B------:R-:W-:Y:S01]  /*4c00*/  FMNMX R27, RZ, R27, !PT ;  /* 0x0000001bff1b7209 */ /* 0x000fe20007800000 */
[----:B------:R1:W-:Y:S01]  /*4c10*/  STG.E desc[UR8][R2.64+0xa60], R5 ;  /* 0x000a600502007986 */ /* 0x0003e2000c101908 */
[----:B--2---:R-:W-:Y:S02]  /*4c20*/  FMNMX R143, RZ, R4, !PT ;  /* 0x00000004ff8f7209 */ /* 0x004fe40007800000 */
[----:B------:R-:W-:Y:S01]  /*4c30*/  FMNMX R29, RZ, R29, !PT ;  /* 0x0000001dff1d7209 */ /* 0x000fe20007800000 */
[----:B------:R2:W-:Y:S01]  /*4c40*/  STG.E desc[UR8][R2.64+0xa68], R7 ;  /* 0x000a680702007986 */ /* 0x0005e2000c101908 */
[----:B------:R-:W-:-:S02]  /*4c50*/  FMNMX R31, RZ, R31, !PT ;  /* 0x0000001fff1f7209 */ /* 0x000fc40007800000 */
[----:B------:R-:W-:Y:S02]  /*4c60*/  FMNMX R33, RZ, R33, !PT ;  /* 0x00000021ff217209 */ /* 0x000fe40007800000 */
[----:B------:R-:W-:Y:S02]  /*4c70*/  FMNMX R35, RZ, R35, !PT ;  /* 0x00000023ff237209 */ /* 0x000fe40007800000 */
[----:B------:R-:W-:Y:S02]  /*4c80*/  FMNMX R37, RZ, R37, !PT ;  /* 0x00000025ff257209 */ /* 0x000fe40007800000 */
[----:B------:R-:W-:Y:S02]  /*4c90*/  FMNMX R39, RZ, R39, !PT ;  /* 0x00000027ff277209 */ /* 0x000fe40007800000 */
[----:B------:R-:W-:Y:S02]  /*4ca0*/  FMNMX R41, RZ, R41, !PT ;  /* 0x00000029ff297209 */ /* 0x000fe40007800000 */
        /* <DEDUP_REMOVED lines=29> */
[----:B---3--:R-:W-:Y:S02]  /*4e80*/  FMNMX R9, RZ, R92, !PT ;  /* 0x0000005cff097209 */ /* 0x008fe40007800000 */
[----:B------:R-:W-:-:S02]  /*4e90*/  FMNMX R93, RZ, R93, !PT ;  /* 0x0000005dff5d7209 */ /* 0x000fc40007800000 */
[----:B0-----:R-:W-:Y:S02]  /*4ea0*/  FMNMX R11, RZ, R94, !PT ;  /* 0x0000005eff0b7209 */ /* 0x001fe40007800000 */
[----:B------:R-:W-:Y:S02]  /*4eb0*/  FMNMX R95, RZ, R95, !PT ;  /* 0x0000005fff5f7209 */ /* 0x000fe40007800000 */
[----:B-1----:R-:W-:Y:S02]  /*4ec0*/  FMNMX R5, RZ, R84, !PT ;  /* 0x00000054ff057209 */ /* 0x002fe40007800000 */
[----:B------:R-:W-:Y:S02]  /*4ed0*/  FMNMX R85, RZ, R85, !PT ;  /* 0x00000055ff557209 */ /* 0x000fe40007800000 */
[----:B--2---:R-:W-:Y:S02]  /*4ee0*/  FMNMX R7, RZ, R86, !PT ;  /* 0x00000056ff077209 */ /* 0x004fe40007800000 */
[----:B------:R-:W-:Y:S01]  /*4ef0*/  FMNMX R87, RZ, R87, !PT ;  /* 0x00000057ff577209 */ /* 0x000fe20007800000 */
[----:B------:R0:W-:Y:S04]  /*4f00*/  STG.E desc[UR8][R2.64+0x20], R153 ;  /* 0x0000209902007986 */ /* 0x0001e8000c101908 */
        /* <DEDUP_REMOVED lines=59> */
[----:B------:R0:W-:Y:S01]  /*52c0*/  STG.E desc[UR8][R2.64+0xa7c], R87 ;  /* 0x000a7c5702007986 */ /* 0x0001e2000c101908 */
[----:B------:R-:W-:Y:S01]  /*52d0*/  UPLOP3.LUT UP2, UPT, UPT, UPT, UP0, 0x80, 0x8 ;  /* 0x000000000008789c */ /* 0x000fe20003f4f000 */
[----:B------:R-:W-:Y:S01]  /*52e0*/  MOV R80, 0x1 ;  /* 0x0000000100507802 */ /* 0x000fe20000000f00 */
[----:B------:R-:W-:-:S07]  /*52f0*/  UPLOP3.LUT UP0, UPT, UPT, UPT, UPT, 0x40, 0x4 ;  /* 0x000000000004789c */ /* 0x000fce0003f0e870 */
[----:B------:R-:W-:Y:S05]  /*5300*/  BRA.U UP2, `(.L_x_5) ;  /* 0xffffffe502587547 */ /* 0x000fea000b83ffff */
[----:B------:R-:W-:Y:S01]  /*5310*/  HFMA2 R141, -RZ, RZ, 0, 5.9604644775390625e-08 ;  /* 0x00000001ff8d7431 */ /* 0x000fe200000001ff */
[----:B------:R-:W-:Y:S01]  /*5320*/  UPLOP3.LUT UP0, UPT, UPT, UPT, UPT, 0x40, 0x4 ;  /* 0x000000000004789c */ /* 0x000fe20003f0e870 */
[----:B------:R-:W-:Y:S10]  /*5330*/  BRA.U UP1, `(.L_x_6) ;  /* 0xffffffe5013c7547 */ /* 0x000ff4000b83ffff */
[----:B------:R-:W-:Y:S05]  /*5340*/  EXIT ;  /* 0x000000000000794d */ /* 0x000fea0003800000 */
.L_x_7:
[----:B------:R-:W-:-:S00]  /*5350*/  BRA `(.L_x_7) ;  /* 0xfffffffc00fc7947 */ /* 0x000fc0000383ffff */
[----:B------:R-:W-:-:S00]  /*5360*/  NOP ;  /* 0x0000000000007918 */ /* 0x000fc00000000000 */
        /* <DEDUP_REMOVED lines=9> */
.L_x_8:


//--------------------- .nv.shared.my_kernel_kernel0 --------------------------
	.section	.nv.shared.my_kernel_kernel0,"aw",@nobits
	.sectionflags	@""
	.align	4
.nv.shared.my_kernel_kernel0:
	.zero		25600


//--------------------- .nv.shared.reserved.0     --------------------------
	.section	.nv.shared.reserved.0,"aw",@nobits
	.weak		__nv_reservedSMEM_offset_0_alias
	.size		__nv_reservedSMEM_offset_0_alias, 0, 64
	.other		__nv_reservedSMEM_offset_0_alias,@"STO_CUDA_RESERVED_SHARED STV_DEFAULT"
__nv_reservedSMEM_offset_0_alias:
	.zero		0
	.zero		64


//--------------------- .nv.constant0.my_kernel_kernel0 --------------------------
	.section	.nv.constant0.my_kernel_kernel0,"a",@progbits
	.sectionflags	@""
	.align	4
.nv.constant0.my_kernel_kernel0:
	.zero		928


//--------------------- SYMBOLS --------------------------

	.type		.nv.reservedSmem.offset0,@object
	.size		.nv.reservedSmem.offset0,0x4
	.type		.nv.reservedSmem.cap,@object
	.size		.nv.reservedSmem.cap,0x4
